	.target	sm_103a

	.elftype	@"ET_EXEC"


//--------------------- .note.nv.tkinfo           --------------------------
	.section	.note.nv.tkinfo,"",@"SHT_NOTE"
	.sectionflags	@"SHF_NOTE_NV_TKINFO"
	.tkinfo
        /*0018*/ 	.word	0x00000002
        /*0030*/ 	.string	""
        /*0030*/ 	.string	"ptxas"
        /*0030*/ 	.string	"Cuda compilation tools, release 13.0, V13.0.88"
        /*0030*/ 	.string	"Build cuda_13.0.r13.0/compiler.36424714_0"
        /*0030*/ 	.string	"-arch sm_103a -m 64 "



//--------------------- .note.nv.cuinfo           --------------------------
	.section	.note.nv.cuinfo,"",@"SHT_NOTE"
	.sectionflags	@"SHF_NOTE_NV_CUINFO"
        /*0018*/ 	.short	0x0002
        /*001a*/ 	.short	0x0067
        /*001c*/ 	.short	0x0082
	.zero		2


//--------------------- .nv.info                  --------------------------
	.section	.nv.info,"",@"SHT_CUDA_INFO"
	.align	4


	//----- nvinfo : EIATTR_REGCOUNT
	.align		4
        /*0000*/ 	.byte	0x04, 0x2f
        /*0002*/ 	.short	(.L_12 - .L_11)
	.align		4
.L_11:
        /*0004*/ 	.word	index@(_ZN7cutlass13device_kernelIN5flash19enable_sm80_to_sm89INS1_16FlashAttnFwdSm80INS1_25CollectiveMainloopFwdSm80ILi4ELi1ELb0EN4cute5tupleIJNS5_1CILi128EEENS7_ILi64EEENS7_ILi96EEEEEELi96ENS_6half_tEfNS_4arch4Sm80ELb1ELb0ELb1ELb1ELb0ELb1ELb1ELb0EEENS1_21CollectiveEpilogueFwdINS6_IJS8_SA_S9_EEENS6_IJNS7_ILi1EEESI_SI_EEESC_SE_Li128ELb1ELb1ELb0ELb0EEENS1_19SingleTileSchedulerILb1ELb0ELb1ELi128EEEEEEEEEvNT_6ParamsE)
        /*0008*/ 	.word	0x00000004


	//----- nvinfo : EIATTR_FRAME_SIZE
	.align		4
.L_12:
        /*000c*/ 	.byte	0x04, 0x11
        /*000e*/ 	.short	(.L_14 - .L_13)
	.align		4
.L_13:
        /*0010*/ 	.word	index@(_ZN7cutlass13device_kernelIN5flash19enable_sm80_to_sm89INS1_16FlashAttnFwdSm80INS1_25CollectiveMainloopFwdSm80ILi4ELi1ELb0EN4cute5tupleIJNS5_1CILi128EEENS7_ILi64EEENS7_ILi96EEEEEELi96ENS_6half_tEfNS_4arch4Sm80ELb1ELb0ELb1ELb1ELb0ELb1ELb1ELb0EEENS1_21CollectiveEpilogueFwdINS6_IJS8_SA_S9_EEENS6_IJNS7_ILi1EEESI_SI_EEESC_SE_Li128ELb1ELb1ELb0ELb0EEENS1_19SingleTileSchedulerILb1ELb0ELb1ELi128EEEEEEEEEvNT_6ParamsE)
        /*0014*/ 	.word	0x00000000


	//----- nvinfo : EIATTR_REGCOUNT
	.align		4
.L_14:
        /*0018*/ 	.byte	0x04, 0x2f
        /*001a*/ 	.short	(.L_16 - .L_15)
	.align		4
.L_15:
        /*001c*/ 	.word	index@(_ZN7cutlass13device_kernelIN5flash19enable_sm80_to_sm89INS1_16FlashAttnFwdSm80INS1_25CollectiveMainloopFwdSm80ILi4ELi1ELb0EN4cute5tupleIJNS5_1CILi128EEENS7_ILi64EEENS7_ILi96EEEEEELi96ENS_6half_tEfNS_4arch4Sm80ELb1ELb0ELb1ELb1ELb0ELb0ELb1ELb0EEENS1_21CollectiveEpilogueFwdINS6_IJS8_SA_S9_EEENS6_IJNS7_ILi1EEESI_SI_EEESC_SE_Li128ELb1ELb1ELb0ELb0EEENS1_19SingleTileSchedulerILb1ELb0ELb1ELi128EEEEEEEEEvNT_6ParamsE)
        /*0020*/ 	.word	0x00000004


	//----- nvinfo : EIATTR_FRAME_SIZE
	.align		4
.L_16:
        /*0024*/ 	.byte	0x04, 0x11
        /*0026*/ 	.short	(.L_18 - .L_17)
	.align		4
.L_17:
        /*0028*/ 	.word	index@(_ZN7cutlass13device_kernelIN5flash19enable_sm80_to_sm89INS1_16FlashAttnFwdSm80INS1_25CollectiveMainloopFwdSm80ILi4ELi1ELb0EN4cute5tupleIJNS5_1CILi128EEENS7_ILi64EEENS7_ILi96EEEEEELi96ENS_6half_tEfNS_4arch4Sm80ELb1ELb0ELb1ELb1ELb0ELb0ELb1ELb0EEENS1_21CollectiveEpilogueFwdINS6_IJS8_SA_S9_EEENS6_IJNS7_ILi1EEESI_SI_EEESC_SE_Li128ELb1ELb1ELb0ELb0EEENS1_19SingleTileSchedulerILb1ELb0ELb1ELi128EEEEEEEEEvNT_6ParamsE)
        /*002c*/ 	.word	0x00000000


	//----- nvinfo : EIATTR_REGCOUNT
	.align		4
.L_18:
        /*0030*/ 	.byte	0x04, 0x2f
        /*0032*/ 	.short	(.L_20 - .L_19)
	.align		4
.L_19:
        /*0034*/ 	.word	index@(_ZN7cutlass13device_kernelIN5flash19enable_sm80_to_sm89INS1_16FlashAttnFwdSm80INS1_25CollectiveMainloopFwdSm80ILi4ELi1ELb0EN4cute5tupleIJNS5_1CILi128EEENS7_ILi64EEENS7_ILi96EEEEEELi96ENS_6half_tEfNS_4arch4Sm80ELb1ELb0ELb1ELb0ELb0ELb0ELb1ELb0EEENS1_21CollectiveEpilogueFwdINS6_IJS8_SA_S9_EEENS6_IJNS7_ILi1EEESI_SI_EEESC_SE_Li128ELb0ELb1ELb0ELb0EEENS1_30DynamicPersistentTileSchedulerILi128ELi128ELb0ELb1ELb0EEEEEEEEEvNT_6ParamsE)
        /*0038*/ 	.word	0x00000004


	//----- nvinfo : EIATTR_FRAME_SIZE
	.align		4
.L_20:
        /*003c*/ 	.byte	0x04, 0x11
        /*003e*/ 	.short	(.L_22 - .L_21)
	.align		4
.L_21:
        /*0040*/ 	.word	index@(_ZN7cutlass13device_kernelIN5flash19enable_sm80_to_sm89INS1_16FlashAttnFwdSm80INS1_25CollectiveMainloopFwdSm80ILi4ELi1ELb0EN4cute5tupleIJNS5_1CILi128EEENS7_ILi64EEENS7_ILi96EEEEEELi96ENS_6half_tEfNS_4arch4Sm80ELb1ELb0ELb1ELb0ELb0ELb0ELb1ELb0EEENS1_21CollectiveEpilogueFwdINS6_IJS8_SA_S9_EEENS6_IJNS7_ILi1EEESI_SI_EEESC_SE_Li128ELb0ELb1ELb0ELb0EEENS1_30DynamicPersistentTileSchedulerILi128ELi128ELb0ELb1ELb0EEEEEEEEEvNT_6ParamsE)
        /*0044*/ 	.word	0x00000000


	//----- nvinfo : EIATTR_REGCOUNT
	.align		4
.L_22:
        /*0048*/ 	.byte	0x04, 0x2f
        /*004a*/ 	.short	(.L_24 - .L_23)
	.align		4
.L_23:
        /*004c*/ 	.word	index@(_ZN7cutlass13device_kernelIN5flash19enable_sm80_to_sm89INS1_16FlashAttnFwdSm80INS1_25CollectiveMainloopFwdSm80ILi4ELi1ELb0EN4cute5tupleIJNS5_1CILi128EEENS7_ILi48EEENS7_ILi96EEEEEELi96ENS_6half_tEfNS_4arch4Sm80ELb0ELb1ELb1ELb1ELb0ELb1ELb1ELb0EEENS1_21CollectiveEpilogueFwdINS6_IJS8_SA_S9_EEENS6_IJNS7_ILi1EEESI_SI_EEESC_SE_Li128ELb1ELb1ELb0ELb0EEENS1_19SingleTileSchedulerILb1ELb0ELb1ELi128EEEEEEEEEvNT_6ParamsE)
        /*0050*/ 	.word	0x00000004


	//----- nvinfo : EIATTR_FRAME_SIZE
	.align		4
.L_24:
        /*0054*/ 	.byte	0x04, 0x11
        /*0056*/ 	.short	(.L_26 - .L_25)
	.align		4
.L_25:
        /*0058*/ 	.word	index@(_ZN7cutlass13device_kernelIN5flash19enable_sm80_to_sm89INS1_16FlashAttnFwdSm80INS1_25CollectiveMainloopFwdSm80ILi4ELi1ELb0EN4cute5tupleIJNS5_1CILi128EEENS7_ILi48EEENS7_ILi96EEEEEELi96ENS_6half_tEfNS_4arch4Sm80ELb0ELb1ELb1ELb1ELb0ELb1ELb1ELb0EEENS1_21CollectiveEpilogueFwdINS6_IJS8_SA_S9_EEENS6_IJNS7_ILi1EEESI_SI_EEESC_SE_Li128ELb1ELb1ELb0ELb0EEENS1_19SingleTileSchedulerILb1ELb0ELb1ELi128EEEEEEEEEvNT_6ParamsE)
        /*005c*/ 	.word	0x00000000


	//----- nvinfo : EIATTR_REGCOUNT
	.align		4
.L_26:
        /*0060*/ 	.byte	0x04, 0x2f
        /*0062*/ 	.short	(.L_28 - .L_27)
	.align		4
.L_27:
        /*0064*/ 	.word	index@(_ZN7cutlass13device_kernelIN5flash19enable_sm80_to_sm89INS1_16FlashAttnFwdSm80INS1_25CollectiveMainloopFwdSm80ILi4ELi1ELb0EN4cute5tupleIJNS5_1CILi128EEENS7_ILi48EEENS7_ILi96EEEEEELi96ENS_6half_tEfNS_4arch4Sm80ELb0ELb1ELb1ELb1ELb0ELb0ELb1ELb0EEENS1_21CollectiveEpilogueFwdINS6_IJS8_SA_S9_EEENS6_IJNS7_ILi1EEESI_SI_EEESC_SE_Li128ELb1ELb1ELb0ELb0EEENS1_19SingleTileSchedulerILb1ELb0ELb1ELi128EEEEEEEEEvNT_6ParamsE)
        /*0068*/ 	.word	0x00000004


	//----- nvinfo : EIATTR_FRAME_SIZE
	.align		4
.L_28:
        /*006c*/ 	.byte	0x04, 0x11
        /*006e*/ 	.short	(.L_30 - .L_29)
	.align		4
.L_29:
        /*0070*/ 	.word	index@(_ZN7cutlass13device_kernelIN5flash19enable_sm80_to_sm89INS1_16FlashAttnFwdSm80INS1_25CollectiveMainloopFwdSm80ILi4ELi1ELb0EN4cute5tupleIJNS5_1CILi128EEENS7_ILi48EEENS7_ILi96EEEEEELi96ENS_6half_tEfNS_4arch4Sm80ELb0ELb1ELb1ELb1ELb0ELb0ELb1ELb0EEENS1_21CollectiveEpilogueFwdINS6_IJS8_SA_S9_EEENS6_IJNS7_ILi1EEESI_SI_EEESC_SE_Li128ELb1ELb1ELb0ELb0EEENS1_19SingleTileSchedulerILb1ELb0ELb1ELi128EEEEEEEEEvNT_6ParamsE)
        /*0074*/ 	.word	0x00000000


	//----- nvinfo : EIATTR_REGCOUNT
	.align		4
.L_30:
        /*0078*/ 	.byte	0x04, 0x2f
        /*007a*/ 	.short	(.L_32 - .L_31)
	.align		4
.L_31:
        /*007c*/ 	.word	index@(_ZN7cutlass13device_kernelIN5flash19enable_sm80_to_sm89INS1_16FlashAttnFwdSm80INS1_25CollectiveMainloopFwdSm80ILi4ELi1ELb0EN4cute5tupleIJNS5_1CILi128EEENS7_ILi48EEENS7_ILi96EEEEEELi96ENS_6half_tEfNS_4arch4Sm80ELb0ELb1ELb1ELb0ELb0ELb0ELb1ELb0EEENS1_21CollectiveEpilogueFwdINS6_IJS8_SA_S9_EEENS6_IJNS7_ILi1EEESI_SI_EEESC_SE_Li128ELb0ELb1ELb0ELb0EEENS1_19SingleTileSchedulerILb0ELb0ELb1ELi128EEEEEEEEEvNT_6ParamsE)
        /*0080*/ 	.word	0x00000004


	//----- nvinfo : EIATTR_FRAME_SIZE
	.align		4
.L_32:
        /*0084*/ 	.byte	0x04, 0x11
        /*0086*/ 	.short	(.L_34 - .L_33)
	.align		4
.L_33:
        /*0088*/ 	.word	index@(_ZN7cutlass13device_kernelIN5flash19enable_sm80_to_sm89INS1_16FlashAttnFwdSm80INS1_25CollectiveMainloopFwdSm80ILi4ELi1ELb0EN4cute5tupleIJNS5_1CILi128EEENS7_ILi48EEENS7_ILi96EEEEEELi96ENS_6half_tEfNS_4arch4Sm80ELb0ELb1ELb1ELb0ELb0ELb0ELb1ELb0EEENS1_21CollectiveEpilogueFwdINS6_IJS8_SA_S9_EEENS6_IJNS7_ILi1EEESI_SI_EEESC_SE_Li128ELb0ELb1ELb0ELb0EEENS1_19SingleTileSchedulerILb0ELb0ELb1ELi128EEEEEEEEEvNT_6ParamsE)
        /*008c*/ 	.word	0x00000000


	//----- nvinfo : EIATTR_REGCOUNT
	.align		4
.L_34:
        /*0090*/ 	.byte	0x04, 0x2f
        /*0092*/ 	.short	(.L_36 - .L_35)
	.align		4
.L_35:
        /*0094*/ 	.word	index@(_ZN7cutlass13device_kernelIN5flash19enable_sm80_to_sm89INS1_16FlashAttnFwdSm80INS1_25CollectiveMainloopFwdSm80ILi4ELi1ELb0EN4cute5tupleIJNS5_1CILi128EEENS7_ILi64EEENS7_ILi96EEEEEELi96ENS_6half_tEfNS_4arch4Sm80ELb0ELb0ELb1ELb1ELb0ELb1ELb1ELb0EEENS1_21CollectiveEpilogueFwdINS6_IJS8_SA_S9_EEENS6_IJNS7_ILi1EEESI_SI_EEESC_SE_Li128ELb1ELb1ELb0ELb0EEENS1_19SingleTileSchedulerILb1ELb0ELb1ELi128EEEEEEEEEvNT_6ParamsE)
        /*0098*/ 	.word	0x00000004


	//----- nvinfo : EIATTR_FRAME_SIZE
	.align		4
.L_36:
        /*009c*/ 	.byte	0x04, 0x11
        /*009e*/ 	.short	(.L_38 - .L_37)
	.align		4
.L_37:
        /*00a0*/ 	.word	index@(_ZN7cutlass13device_kernelIN5flash19enable_sm80_to_sm89INS1_16FlashAttnFwdSm80INS1_25CollectiveMainloopFwdSm80ILi4ELi1ELb0EN4cute5tupleIJNS5_1CILi128EEENS7_ILi64EEENS7_ILi96EEEEEELi96ENS_6half_tEfNS_4arch4Sm80ELb0ELb0ELb1ELb1ELb0ELb1ELb1ELb0EEENS1_21CollectiveEpilogueFwdINS6_IJS8_SA_S9_EEENS6_IJNS7_ILi1EEESI_SI_EEESC_SE_Li128ELb1ELb1ELb0ELb0EEENS1_19SingleTileSchedulerILb1ELb0ELb1ELi128EEEEEEEEEvNT_6ParamsE)
        /*00a4*/ 	.word	0x00000000


	//----- nvinfo : EIATTR_REGCOUNT
	.align		4
.L_38:
        /*00a8*/ 	.byte	0x04, 0x2f
        /*00aa*/ 	.short	(.L_40 - .L_39)
	.align		4
.L_39:
        /*00ac*/ 	.word	index@(_ZN7cutlass13device_kernelIN5flash19enable_sm80_to_sm89INS1_16FlashAttnFwdSm80INS1_25CollectiveMainloopFwdSm80ILi4ELi1ELb0EN4cute5tupleIJNS5_1CILi128EEENS7_ILi64EEENS7_ILi96EEEEEELi96ENS_6half_tEfNS_4arch4Sm80ELb0ELb0ELb1ELb1ELb0ELb0ELb1ELb0EEENS1_21CollectiveEpilogueFwdINS6_IJS8_SA_S9_EEENS6_IJNS7_ILi1EEESI_SI_EEESC_SE_Li128ELb1ELb1ELb0ELb0EEENS1_19SingleTileSchedulerILb1ELb0ELb1ELi128EEEEEEEEEvNT_6ParamsE)
        /*00b0*/ 	.word	0x00000004


	//----- nvinfo : EIATTR_FRAME_SIZE
	.align		4
.L_40:
        /*00b4*/ 	.byte	0x04, 0x11
        /*00b6*/ 	.short	(.L_42 - .L_41)
	.align		4
.L_41:
        /*00b8*/ 	.word	index@(_ZN7cutlass13device_kernelIN5flash19enable_sm80_to_sm89INS1_16FlashAttnFwdSm80INS1_25CollectiveMainloopFwdSm80ILi4ELi1ELb0EN4cute5tupleIJNS5_1CILi128EEENS7_ILi64EEENS7_ILi96EEEEEELi96ENS_6half_tEfNS_4arch4Sm80ELb0ELb0ELb1ELb1ELb0ELb0ELb1ELb0EEENS1_21CollectiveEpilogueFwdINS6_IJS8_SA_S9_EEENS6_IJNS7_ILi1EEESI_SI_EEESC_SE_Li128ELb1ELb1ELb0ELb0EEENS1_19SingleTileSchedulerILb1ELb0ELb1ELi128EEEEEEEEEvNT_6ParamsE)
        /*00bc*/ 	.word	0x00000000


	//----- nvinfo : EIATTR_REGCOUNT
	.align		4
.L_42:
        /*00c0*/ 	.byte	0x04, 0x2f
        /*00c2*/ 	.short	(.L_44 - .L_43)
	.align		4
.L_43:
        /*00c4*/ 	.word	index@(_ZN7cutlass13device_kernelIN5flash19enable_sm80_to_sm89INS1_16FlashAttnFwdSm80INS1_25CollectiveMainloopFwdSm80ILi4ELi1ELb0EN4cute5tupleIJNS5_1CILi128EEENS7_ILi64EEENS7_ILi96EEEEEELi96ENS_6half_tEfNS_4arch4Sm80ELb0ELb0ELb1ELb0ELb0ELb0ELb1ELb0EEENS1_21CollectiveEpilogueFwdINS6_IJS8_SA_S9_EEENS6_IJNS7_ILi1EEESI_SI_EEESC_SE_Li128ELb0ELb1ELb0ELb0EEENS1_19SingleTileSchedulerILb0ELb0ELb1ELi128EEEEEEEEEvNT_6ParamsE)
        /*00c8*/ 	.word	0x00000004


	//----- nvinfo : EIATTR_FRAME_SIZE
	.align		4
.L_44:
        /*00cc*/ 	.byte	0x04, 0x11
        /*00ce*/ 	.short	(.L_46 - .L_45)
	.align		4
.L_45:
        /*00d0*/ 	.word	index@(_ZN7cutlass13device_kernelIN5flash19enable_sm80_to_sm89INS1_16FlashAttnFwdSm80INS1_25CollectiveMainloopFwdSm80ILi4ELi1ELb0EN4cute5tupleIJNS5_1CILi128EEENS7_ILi64EEENS7_ILi96EEEEEELi96ENS_6half_tEfNS_4arch4Sm80ELb0ELb0ELb1ELb0ELb0ELb0ELb1ELb0EEENS1_21CollectiveEpilogueFwdINS6_IJS8_SA_S9_EEENS6_IJNS7_ILi1EEESI_SI_EEESC_SE_Li128ELb0ELb1ELb0ELb0EEENS1_19SingleTileSchedulerILb0ELb0ELb1ELi128EEEEEEEEEvNT_6ParamsE)
        /*00d4*/ 	.word	0x00000000


	//----- nvinfo : EIATTR_MIN_STACK_SIZE
	.align		4
.L_46:
        /*00d8*/ 	.byte	0x04, 0x12
        /*00da*/ 	.short	(.L_48 - .L_47)
	.align		4
.L_47:
        /*00dc*/ 	.word	index@(_ZN7cutlass13device_kernelIN5flash19enable_sm80_to_sm89INS1_16FlashAttnFwdSm80INS1_25CollectiveMainloopFwdSm80ILi4ELi1ELb0EN4cute5tupleIJNS5_1CILi128EEENS7_ILi64EEENS7_ILi96EEEEEELi96ENS_6half_tEfNS_4arch4Sm80ELb0ELb0ELb1ELb0ELb0ELb0ELb1ELb0EEENS1_21CollectiveEpilogueFwdINS6_IJS8_SA_S9_EEENS6_IJNS7_ILi1EEESI_SI_EEESC_SE_Li128ELb0ELb1ELb0ELb0EEENS1_19SingleTileSchedulerILb0ELb0ELb1ELi128EEEEEEEEEvNT_6ParamsE)
        /*00e0*/ 	.word	0x00000000


	//----- nvinfo : EIATTR_MIN_STACK_SIZE
	.align		4
.L_48:
        /*00e4*/ 	.byte	0x04, 0x12
        /*00e6*/ 	.short	(.L_50 - .L_49)
	.align		4
.L_49:
        /*00e8*/ 	.word	index@(_ZN7cutlass13device_kernelIN5flash19enable_sm80_to_sm89INS1_16FlashAttnFwdSm80INS1_25CollectiveMainloopFwdSm80ILi4ELi1ELb0EN4cute5tupleIJNS5_1CILi128EEENS7_ILi64EEENS7_ILi96EEEEEELi96ENS_6half_tEfNS_4arch4Sm80ELb0ELb0ELb1ELb1ELb0ELb0ELb1ELb0EEENS1_21CollectiveEpilogueFwdINS6_IJS8_SA_S9_EEENS6_IJNS7_ILi1EEESI_SI_EEESC_SE_Li128ELb1ELb1ELb0ELb0EEENS1_19SingleTileSchedulerILb1ELb0ELb1ELi128EEEEEEEEEvNT_6ParamsE)
        /*00ec*/ 	.word	0x00000000


	//----- nvinfo : EIATTR_MIN_STACK_SIZE
	.align		4
.L_50:
        /*00f0*/ 	.byte	0x04, 0x12
        /*00f2*/ 	.short	(.L_52 - .L_51)
	.align		4
.L_51:
        /*00f4*/ 	.word	index@(_ZN7cutlass13device_kernelIN5flash19enable_sm80_to_sm89INS1_16FlashAttnFwdSm80INS1_25CollectiveMainloopFwdSm80ILi4ELi1ELb0EN4cute5tupleIJNS5_1CILi128EEENS7_ILi64EEENS7_ILi96EEEEEELi96ENS_6half_tEfNS_4arch4Sm80ELb0ELb0ELb1ELb1ELb0ELb1ELb1ELb0EEENS1_21CollectiveEpilogueFwdINS6_IJS8_SA_S9_EEENS6_IJNS7_ILi1EEESI_SI_EEESC_SE_Li128ELb1ELb1ELb0ELb0EEENS1_19SingleTileSchedulerILb1ELb0ELb1ELi128EEEEEEEEEvNT_6ParamsE)
        /*00f8*/ 	.word	0x00000000


	//----- nvinfo : EIATTR_MIN_STACK_SIZE
	.align		4
.L_52:
        /*00fc*/ 	.byte	0x04, 0x12
        /*00fe*/ 	.short	(.L_54 - .L_53)
	.align		4
.L_53:
        /*0100*/ 	.word	index@(_ZN7cutlass13device_kernelIN5flash19enable_sm80_to_sm89INS1_16FlashAttnFwdSm80INS1_25CollectiveMainloopFwdSm80ILi4ELi1ELb0EN4cute5tupleIJNS5_1CILi128EEENS7_ILi48EEENS7_ILi96EEEEEELi96ENS_6half_tEfNS_4arch4Sm80ELb0ELb1ELb1ELb0ELb0ELb0ELb1ELb0EEENS1_21CollectiveEpilogueFwdINS6_IJS8_SA_S9_EEENS6_IJNS7_ILi1EEESI_SI_EEESC_SE_Li128ELb0ELb1ELb0ELb0EEENS1_19SingleTileSchedulerILb0ELb0ELb1ELi128EEEEEEEEEvNT_6ParamsE)
        /*0104*/ 	.word	0x00000000


	//----- nvinfo : EIATTR_MIN_STACK_SIZE
	.align		4
.L_54:
        /*0108*/ 	.byte	0x04, 0x12
        /*010a*/ 	.short	(.L_56 - .L_55)
	.align		4
.L_55:
        /*010c*/ 	.word	index@(_ZN7cutlass13device_kernelIN5flash19enable_sm80_to_sm89INS1_16FlashAttnFwdSm80INS1_25CollectiveMainloopFwdSm80ILi4ELi1ELb0EN4cute5tupleIJNS5_1CILi128EEENS7_ILi48EEENS7_ILi96EEEEEELi96ENS_6half_tEfNS_4arch4Sm80ELb0ELb1ELb1ELb1ELb0ELb0ELb1ELb0EEENS1_21CollectiveEpilogueFwdINS6_IJS8_SA_S9_EEENS6_IJNS7_ILi1EEESI_SI_EEESC_SE_Li128ELb1ELb1ELb0ELb0EEENS1_19SingleTileSchedulerILb1ELb0ELb1ELi128EEEEEEEEEvNT_6ParamsE)
        /*0110*/ 	.word	0x00000000


	//----- nvinfo : EIATTR_MIN_STACK_SIZE
	.align		4
.L_56:
        /*0114*/ 	.byte	0x04, 0x12
        /*0116*/ 	.short	(.L_58 - .L_57)
	.align		4
.L_57:
        /*0118*/ 	.word	index@(_ZN7cutlass13device_kernelIN5flash19enable_sm80_to_sm89INS1_16FlashAttnFwdSm80INS1_25CollectiveMainloopFwdSm80ILi4ELi1ELb0EN4cute5tupleIJNS5_1CILi128EEENS7_ILi48EEENS7_ILi96EEEEEELi96ENS_6half_tEfNS_4arch4Sm80ELb0ELb1ELb1ELb1ELb0ELb1ELb1ELb0EEENS1_21CollectiveEpilogueFwdINS6_IJS8_SA_S9_EEENS6_IJNS7_ILi1EEESI_SI_EEESC_SE_Li128ELb1ELb1ELb0ELb0EEENS1_19SingleTileSchedulerILb1ELb0ELb1ELi128EEEEEEEEEvNT_6ParamsE)
        /*011c*/ 	.word	0x00000000


	//----- nvinfo : EIATTR_MIN_STACK_SIZE
	.align		4
.L_58:
        /*0120*/ 	.byte	0x04, 0x12
        /*0122*/ 	.short	(.L_60 - .L_59)
	.align		4
.L_59:
        /*0124*/ 	.word	index@(_ZN7cutlass13device_kernelIN5flash19enable_sm80_to_sm89INS1_16FlashAttnFwdSm80INS1_25CollectiveMainloopFwdSm80ILi4ELi1ELb0EN4cute5tupleIJNS5_1CILi128EEENS7_ILi64EEENS7_ILi96EEEEEELi96ENS_6half_tEfNS_4arch4Sm80ELb1ELb0ELb1ELb0ELb0ELb0ELb1ELb0EEENS1_21CollectiveEpilogueFwdINS6_IJS8_SA_S9_EEENS6_IJNS7_ILi1EEESI_SI_EEESC_SE_Li128ELb0ELb1ELb0ELb0EEENS1_30DynamicPersistentTileSchedulerILi128ELi128ELb0ELb1ELb0EEEEEEEEEvNT_6ParamsE)
        /*0128*/ 	.word	0x00000000


	//----- nvinfo : EIATTR_MIN_STACK_SIZE
	.align		4
.L_60:
        /*012c*/ 	.byte	0x04, 0x12
        /*012e*/ 	.short	(.L_62 - .L_61)
	.align		4
.L_61:
        /*0130*/ 	.word	index@(_ZN7cutlass13device_kernelIN5flash19enable_sm80_to_sm89INS1_16FlashAttnFwdSm80INS1_25CollectiveMainloopFwdSm80ILi4ELi1ELb0EN4cute5tupleIJNS5_1CILi128EEENS7_ILi64EEENS7_ILi96EEEEEELi96ENS_6half_tEfNS_4arch4Sm80ELb1ELb0ELb1ELb1ELb0ELb0ELb1ELb0EEENS1_21CollectiveEpilogueFwdINS6_IJS8_SA_S9_EEENS6_IJNS7_ILi1EEESI_SI_EEESC_SE_Li128ELb1ELb1ELb0ELb0EEENS1_19SingleTileSchedulerILb1ELb0ELb1ELi128EEEEEEEEEvNT_6ParamsE)
        /*0134*/ 	.word	0x00000000


	//----- nvinfo : EIATTR_MIN_STACK_SIZE
	.align		4
.L_62:
        /*0138*/ 	.byte	0x04, 0x12
        /*013a*/ 	.short	(.L_64 - .L_63)
	.align		4
.L_63:
        /*013c*/ 	.word	index@(_ZN7cutlass13device_kernelIN5flash19enable_sm80_to_sm89INS1_16FlashAttnFwdSm80INS1_25CollectiveMainloopFwdSm80ILi4ELi1ELb0EN4cute5tupleIJNS5_1CILi128EEENS7_ILi64EEENS7_ILi96EEEEEELi96ENS_6half_tEfNS_4arch4Sm80ELb1ELb0ELb1ELb1ELb0ELb1ELb1ELb0EEENS1_21CollectiveEpilogueFwdINS6_IJS8_SA_S9_EEENS6_IJNS7_ILi1EEESI_SI_EEESC_SE_Li128ELb1ELb1ELb0ELb0EEENS1_19SingleTileSchedulerILb1ELb0ELb1ELi128EEEEEEEEEvNT_6ParamsE)
        /*0140*/ 	.word	0x00000000
.L_64:


//--------------------- .nv.compat                --------------------------
	.section	.nv.compat,"",@"SHT_CUDA_COMPAT_INFO"
	.align	4
        /*0000*/ 	.byte	0x02, 0x09, 0x01, 0x00, 0x02, 0x02, 0x01, 0x00, 0x02, 0x05, 0x05, 0x00, 0x03, 0x07, 0x01, 0x01
        /*0010*/ 	.byte	0x02, 0x03, 0x00, 0x00, 0x02, 0x06, 0x01, 0x00, 0x04, 0x0b, 0x08, 0x00, 0x00, 0x00, 0x00, 0x00
        /*0020*/ 	.byte	0x00, 0x00, 0x00, 0x00


//--------------------- .nv.info._ZN7cutlass13device_kernelIN5flash19enable_sm80_to_sm89INS1_16FlashAttnFwdSm80INS1_25CollectiveMainloopFwdSm80ILi4ELi1ELb0EN4cute5tupleIJNS5_1CILi128EEENS7_ILi64EEENS7_ILi96EEEEEELi96ENS_6half_tEfNS_4arch4Sm80ELb0ELb0ELb1ELb0ELb0ELb0ELb1ELb0EEENS1_21CollectiveEpilogueFwdINS6_IJS8_SA_S9_EEENS6_IJNS7_ILi1EEESI_SI_EEESC_SE_Li128ELb0ELb1ELb0ELb0EEENS1_19SingleTileSchedulerILb0ELb0ELb1ELi128EEEEEEEEEvNT_6ParamsE --------------------------
	.section	.nv.info._ZN7cutlass13device_kernelIN5flash19enable_sm80_to_sm89INS1_16FlashAttnFwdSm80INS1_25CollectiveMainloopFwdSm80ILi4ELi1ELb0EN4cute5tupleIJNS5_1CILi128EEENS7_ILi64EEENS7_ILi96EEEEEELi96ENS_6half_tEfNS_4arch4Sm80ELb0ELb0ELb1ELb0ELb0ELb0ELb1ELb0EEENS1_21CollectiveEpilogueFwdINS6_IJS8_SA_S9_EEENS6_IJNS7_ILi1EEESI_SI_EEESC_SE_Li128ELb0ELb1ELb0ELb0EEENS1_19SingleTileSchedulerILb0ELb0ELb1ELi128EEEEEEEEEvNT_6ParamsE,"",@"SHT_CUDA_INFO"
	.sectionflags	@""
	.align	4


	//----- nvinfo : EIATTR_CUDA_API_VERSION
	.align		4
        /*0000*/ 	.byte	0x04, 0x37
        /*0002*/ 	.short	(.L_66 - .L_65)
.L_65:
        /*0004*/ 	.word	0x00000082


	//----- nvinfo : EIATTR_KPARAM_INFO
	.align		4
.L_66:
        /*0008*/ 	.byte	0x04, 0x17
        /*000a*/ 	.short	(.L_68 - .L_67)
.L_67:
        /*000c*/ 	.word	0x00000000
        /*0010*/ 	.short	0x0000
        /*0012*/ 	.short	0x0000
        /*0014*/ 	.byte	0x00, 0xf0, 0x61, 0x10


	//----- nvinfo : EIATTR_SPARSE_MMA_MASK
	.align		4
.L_68:
        /*0018*/ 	.byte	0x03, 0x50
        /*001a*/ 	.short	0x0000


	//----- nvinfo : EIATTR_MAXREG_COUNT
	.align		4
        /*001c*/ 	.byte	0x03, 0x1b
        /*001e*/ 	.short	0x00ff


	//----- nvinfo : EIATTR_MERCURY_ISA_VERSION
	.align		4
        /*0020*/ 	.byte	0x03, 0x5f
        /*0022*/ 	.short	0x0101


	//----- nvinfo : EIATTR_VRC_CTA_INIT_COUNT
	.align		4
        /*0024*/ 	.byte	0x02, 0x4a
	.zero		1
	.zero		1


	//----- nvinfo : EIATTR_EXIT_INSTR_OFFSETS
	.align		4
        /*0028*/ 	.byte	0x04, 0x1c
        /*002a*/ 	.short	(.L_70 - .L_69)


	//   ....[0]....
.L_69:
        /*002c*/ 	.word	0x00000010


	//----- nvinfo : EIATTR_MAX_THREADS
	.align		4
.L_70:
        /*0030*/ 	.byte	0x04, 0x05
        /*0032*/ 	.short	(.L_72 - .L_71)
.L_71:
        /*0034*/ 	.word	0x00000080
        /*0038*/ 	.word	0x00000001
        /*003c*/ 	.word	0x00000001


	//----- nvinfo : EIATTR_CBANK_PARAM_SIZE
	.align		4
.L_72:
        /*0040*/ 	.byte	0x03, 0x19
        /*0042*/ 	.short	0x0418


	//----- nvinfo : EIATTR_PARAM_CBANK
	.align		4
        /*0044*/ 	.byte	0x04, 0x0a
        /*0046*/ 	.short	(.L_74 - .L_73)
	.align		4
.L_73:
        /*0048*/ 	.word	index@(.nv.constant0._ZN7cutlass13device_kernelIN5flash19enable_sm80_to_sm89INS1_16FlashAttnFwdSm80INS1_25CollectiveMainloopFwdSm80ILi4ELi1ELb0EN4cute5tupleIJNS5_1CILi128EEENS7_ILi64EEENS7_ILi96EEEEEELi96ENS_6half_tEfNS_4arch4Sm80ELb0ELb0ELb1ELb0ELb0ELb0ELb1ELb0EEENS1_21CollectiveEpilogueFwdINS6_IJS8_SA_S9_EEENS6_IJNS7_ILi1EEESI_SI_EEESC_SE_Li128ELb0ELb1ELb0ELb0EEENS1_19SingleTileSchedulerILb0ELb0ELb1ELi128EEEEEEEEEvNT_6ParamsE)
        /*004c*/ 	.short	0x0380
        /*004e*/ 	.short	0x0418


	//----- nvinfo : EIATTR_SW_WAR
	.align		4
.L_74:
        /*0050*/ 	.byte	0x04, 0x36
        /*0052*/ 	.short	(.L_76 - .L_75)
.L_75:
        /*0054*/ 	.word	0x00000008
.L_76:


//--------------------- .nv.info._ZN7cutlass13device_kernelIN5flash19enable_sm80_to_sm89INS1_16FlashAttnFwdSm80INS1_25CollectiveMainloopFwdSm80ILi4ELi1ELb0EN4cute5tupleIJNS5_1CILi128EEENS7_ILi64EEENS7_ILi96EEEEEELi96ENS_6half_tEfNS_4arch4Sm80ELb0ELb0ELb1ELb1ELb0ELb0ELb1ELb0EEENS1_21CollectiveEpilogueFwdINS6_IJS8_SA_S9_EEENS6_IJNS7_ILi1EEESI_SI_EEESC_SE_Li128ELb1ELb1ELb0ELb0EEENS1_19SingleTileSchedulerILb1ELb0ELb1ELi128EEEEEEEEEvNT_6ParamsE --------------------------
	.section	.nv.info._ZN7cutlass13device_kernelIN5flash19enable_sm80_to_sm89INS1_16FlashAttnFwdSm80INS1_25CollectiveMainloopFwdSm80ILi4ELi1ELb0EN4cute5tupleIJNS5_1CILi128EEENS7_ILi64EEENS7_ILi96EEEEEELi96ENS_6half_tEfNS_4arch4Sm80ELb0ELb0ELb1ELb1ELb0ELb0ELb1ELb0EEENS1_21CollectiveEpilogueFwdINS6_IJS8_SA_S9_EEENS6_IJNS7_ILi1EEESI_SI_EEESC_SE_Li128ELb1ELb1ELb0ELb0EEENS1_19SingleTileSchedulerILb1ELb0ELb1ELi128EEEEEEEEEvNT_6ParamsE,"",@"SHT_CUDA_INFO"
	.sectionflags	@""
	.align	4


	//----- nvinfo : EIATTR_CUDA_API_VERSION
	.align		4
        /*0000*/ 	.byte	0x04, 0x37
        /*0002*/ 	.short	(.L_78 - .L_77)
.L_77:
        /*0004*/ 	.word	0x00000082


	//----- nvinfo : EIATTR_KPARAM_INFO
	.align		4
.L_78:
        /*0008*/ 	.byte	0x04, 0x17
        /*000a*/ 	.short	(.L_80 - .L_79)
.L_79:
        /*000c*/ 	.word	0x00000000
        /*0010*/ 	.short	0x0000
        /*0012*/ 	.short	0x0000
        /*0014*/ 	.byte	0x00, 0xf0, 0x61, 0x10


	//----- nvinfo : EIATTR_SPARSE_MMA_MASK
	.align		4
.L_80:
        /*0018*/ 	.byte	0x03, 0x50
        /*001a*/ 	.short	0x0000


	//----- nvinfo : EIATTR_MAXREG_COUNT
	.align		4
        /*001c*/ 	.byte	0x03, 0x1b
        /*001e*/ 	.short	0x00ff


	//----- nvinfo : EIATTR_MERCURY_ISA_VERSION
	.align		4
        /*0020*/ 	.byte	0x03, 0x5f
        /*0022*/ 	.short	0x0101


	//----- nvinfo : EIATTR_VRC_CTA_INIT_COUNT
	.align		4
        /*0024*/ 	.byte	0x02, 0x4a
	.zero		1
	.zero		1


	//----- nvinfo : EIATTR_EXIT_INSTR_OFFSETS
	.align		4
        /*0028*/ 	.byte	0x04, 0x1c
        /*002a*/ 	.short	(.L_82 - .L_81)


	//   ....[0]....
.L_81:
        /*002c*/ 	.word	0x00000010


	//----- nvinfo : EIATTR_MAX_THREADS
	.align		4
.L_82:
        /*0030*/ 	.byte	0x04, 0x05
        /*0032*/ 	.short	(.L_84 - .L_83)
.L_83:
        /*0034*/ 	.word	0x00000080
        /*0038*/ 	.word	0x00000001
        /*003c*/ 	.word	0x00000001


	//----- nvinfo : EIATTR_CBANK_PARAM_SIZE
	.align		4
.L_84:
        /*0040*/ 	.byte	0x03, 0x19
        /*0042*/ 	.short	0x0418


	//----- nvinfo : EIATTR_PARAM_CBANK
	.align		4
        /*0044*/ 	.byte	0x04, 0x0a
        /*0046*/ 	.short	(.L_86 - .L_85)
	.align		4
.L_85:
        /*0048*/ 	.word	index@(.nv.constant0._ZN7cutlass13device_kernelIN5flash19enable_sm80_to_sm89INS1_16FlashAttnFwdSm80INS1_25CollectiveMainloopFwdSm80ILi4ELi1ELb0EN4cute5tupleIJNS5_1CILi128EEENS7_ILi64EEENS7_ILi96EEEEEELi96ENS_6half_tEfNS_4arch4Sm80ELb0ELb0ELb1ELb1ELb0ELb0ELb1ELb0EEENS1_21CollectiveEpilogueFwdINS6_IJS8_SA_S9_EEENS6_IJNS7_ILi1EEESI_SI_EEESC_SE_Li128ELb1ELb1ELb0ELb0EEENS1_19SingleTileSchedulerILb1ELb0ELb1ELi128EEEEEEEEEvNT_6ParamsE)
        /*004c*/ 	.short	0x0380
        /*004e*/ 	.short	0x0418


	//----- nvinfo : EIATTR_SW_WAR
	.align		4
.L_86:
        /*0050*/ 	.byte	0x04, 0x36
        /*0052*/ 	.short	(.L_88 - .L_87)
.L_87:
        /*0054*/ 	.word	0x00000008
.L_88:


//--------------------- .nv.info._ZN7cutlass13device_kernelIN5flash19enable_sm80_to_sm89INS1_16FlashAttnFwdSm80INS1_25CollectiveMainloopFwdSm80ILi4ELi1ELb0EN4cute5tupleIJNS5_1CILi128EEENS7_ILi64EEENS7_ILi96EEEEEELi96ENS_6half_tEfNS_4arch4Sm80ELb0ELb0ELb1ELb1ELb0ELb1ELb1ELb0EEENS1_21CollectiveEpilogueFwdINS6_IJS8_SA_S9_EEENS6_IJNS7_ILi1EEESI_SI_EEESC_SE_Li128ELb1ELb1ELb0ELb0EEENS1_19SingleTileSchedulerILb1ELb0ELb1ELi128EEEEEEEEEvNT_6ParamsE --------------------------
	.section	.nv.info._ZN7cutlass13device_kernelIN5flash19enable_sm80_to_sm89INS1_16FlashAttnFwdSm80INS1_25CollectiveMainloopFwdSm80ILi4ELi1ELb0EN4cute5tupleIJNS5_1CILi128EEENS7_ILi64EEENS7_ILi96EEEEEELi96ENS_6half_tEfNS_4arch4Sm80ELb0ELb0ELb1ELb1ELb0ELb1ELb1ELb0EEENS1_21CollectiveEpilogueFwdINS6_IJS8_SA_S9_EEENS6_IJNS7_ILi1EEESI_SI_EEESC_SE_Li128ELb1ELb1ELb0ELb0EEENS1_19SingleTileSchedulerILb1ELb0ELb1ELi128EEEEEEEEEvNT_6ParamsE,"",@"SHT_CUDA_INFO"
	.sectionflags	@""
	.align	4


	//----- nvinfo : EIATTR_CUDA_API_VERSION
	.align		4
        /*0000*/ 	.byte	0x04, 0x37
        /*0002*/ 	.short	(.L_90 - .L_89)
.L_89:
        /*0004*/ 	.word	0x00000082


	//----- nvinfo : EIATTR_KPARAM_INFO
	.align		4
.L_90:
        /*0008*/ 	.byte	0x04, 0x17
        /*000a*/ 	.short	(.L_92 - .L_91)
.L_91:
        /*000c*/ 	.word	0x00000000
        /*0010*/ 	.short	0x0000
        /*0012*/ 	.short	0x0000
        /*0014*/ 	.byte	0x00, 0xf0, 0x61, 0x10


	//----- nvinfo : EIATTR_SPARSE_MMA_MASK
	.align		4
.L_92:
        /*0018*/ 	.byte	0x03, 0x50
        /*001a*/ 	.short	0x0000


	//----- nvinfo : EIATTR_MAXREG_COUNT
	.align		4
        /*001c*/ 	.byte	0x03, 0x1b
        /*001e*/ 	.short	0x00ff


	//----- nvinfo : EIATTR_MERCURY_ISA_VERSION
	.align		4
        /*0020*/ 	.byte	0x03, 0x5f
        /*0022*/ 	.short	0x0101


	//----- nvinfo : EIATTR_VRC_CTA_INIT_COUNT
	.align		4
        /*0024*/ 	.byte	0x02, 0x4a
	.zero		1
	.zero		1


	//----- nvinfo : EIATTR_EXIT_INSTR_OFFSETS
	.align		4
        /*0028*/ 	.byte	0x04, 0x1c
        /*002a*/ 	.short	(.L_94 - .L_93)


	//   ....[0]....
.L_93:
        /*002c*/ 	.word	0x00000010


	//----- nvinfo : EIATTR_MAX_THREADS
	.align		4
.L_94:
        /*0030*/ 	.byte	0x04, 0x05
        /*0032*/ 	.short	(.L_96 - .L_95)
.L_95:
        /*0034*/ 	.word	0x00000080
        /*0038*/ 	.word	0x00000001
        /*003c*/ 	.word	0x00000001


	//----- nvinfo : EIATTR_CBANK_PARAM_SIZE
	.align		4
.L_96:
        /*0040*/ 	.byte	0x03, 0x19
        /*0042*/ 	.short	0x0418


	//----- nvinfo : EIATTR_PARAM_CBANK
	.align		4
        /*0044*/ 	.byte	0x04, 0x0a
        /*0046*/ 	.short	(.L_98 - .L_97)
	.align		4
.L_97:
        /*0048*/ 	.word	index@(.nv.constant0._ZN7cutlass13device_kernelIN5flash19enable_sm80_to_sm89INS1_16FlashAttnFwdSm80INS1_25CollectiveMainloopFwdSm80ILi4ELi1ELb0EN4cute5tupleIJNS5_1CILi128EEENS7_ILi64EEENS7_ILi96EEEEEELi96ENS_6half_tEfNS_4arch4Sm80ELb0ELb0ELb1ELb1ELb0ELb1ELb1ELb0EEENS1_21CollectiveEpilogueFwdINS6_IJS8_SA_S9_EEENS6_IJNS7_ILi1EEESI_SI_EEESC_SE_Li128ELb1ELb1ELb0ELb0EEENS1_19SingleTileSchedulerILb1ELb0ELb1ELi128EEEEEEEEEvNT_6ParamsE)
        /*004c*/ 	.short	0x0380
        /*004e*/ 	.short	0x0418


	//----- nvinfo : EIATTR_SW_WAR
	.align		4
.L_98:
        /*0050*/ 	.byte	0x04, 0x36
        /*0052*/ 	.short	(.L_100 - .L_99)
.L_99:
        /*0054*/ 	.word	0x00000008
.L_100:


//--------------------- .nv.info._ZN7cutlass13device_kernelIN5flash19enable_sm80_to_sm89INS1_16FlashAttnFwdSm80INS1_25CollectiveMainloopFwdSm80ILi4ELi1ELb0EN4cute5tupleIJNS5_1CILi128EEENS7_ILi48EEENS7_ILi96EEEEEELi96ENS_6half_tEfNS_4arch4Sm80ELb0ELb1ELb1ELb0ELb0ELb0ELb1ELb0EEENS1_21CollectiveEpilogueFwdINS6_IJS8_SA_S9_EEENS6_IJNS7_ILi1EEESI_SI_EEESC_SE_Li128ELb0ELb1ELb0ELb0EEENS1_19SingleTileSchedulerILb0ELb0ELb1ELi128EEEEEEEEEvNT_6ParamsE --------------------------
	.section	.nv.info._ZN7cutlass13device_kernelIN5flash19enable_sm80_to_sm89INS1_16FlashAttnFwdSm80INS1_25CollectiveMainloopFwdSm80ILi4ELi1ELb0EN4cute5tupleIJNS5_1CILi128EEENS7_ILi48EEENS7_ILi96EEEEEELi96ENS_6half_tEfNS_4arch4Sm80ELb0ELb1ELb1ELb0ELb0ELb0ELb1ELb0EEENS1_21CollectiveEpilogueFwdINS6_IJS8_SA_S9_EEENS6_IJNS7_ILi1EEESI_SI_EEESC_SE_Li128ELb0ELb1ELb0ELb0EEENS1_19SingleTileSchedulerILb0ELb0ELb1ELi128EEEEEEEEEvNT_6ParamsE,"",@"SHT_CUDA_INFO"
	.sectionflags	@""
	.align	4


	//----- nvinfo : EIATTR_CUDA_API_VERSION
	.align		4
        /*0000*/ 	.byte	0x04, 0x37
        /*0002*/ 	.short	(.L_102 - .L_101)
.L_101:
        /*0004*/ 	.word	0x00000082


	//----- nvinfo : EIATTR_KPARAM_INFO
	.align		4
.L_102:
        /*0008*/ 	.byte	0x04, 0x17
        /*000a*/ 	.short	(.L_104 - .L_103)
.L_103:
        /*000c*/ 	.word	0x00000000
        /*0010*/ 	.short	0x0000
        /*0012*/ 	.short	0x0000
        /*0014*/ 	.byte	0x00, 0xf0, 0x61, 0x10


	//----- nvinfo : EIATTR_SPARSE_MMA_MASK
	.align		4
.L_104:
        /*0018*/ 	.byte	0x03, 0x50
        /*001a*/ 	.short	0x0000


	//----- nvinfo : EIATTR_MAXREG_COUNT
	.align		4
        /*001c*/ 	.byte	0x03, 0x1b
        /*001e*/ 	.short	0x00ff


	//----- nvinfo : EIATTR_MERCURY_ISA_VERSION
	.align		4
        /*0020*/ 	.byte	0x03, 0x5f
        /*0022*/ 	.short	0x0101


	//----- nvinfo : EIATTR_VRC_CTA_INIT_COUNT
	.align		4
        /*0024*/ 	.byte	0x02, 0x4a
	.zero		1
	.zero		1


	//----- nvinfo : EIATTR_EXIT_INSTR_OFFSETS
	.align		4
        /*0028*/ 	.byte	0x04, 0x1c
        /*002a*/ 	.short	(.L_106 - .L_105)


	//   ....[0]....
.L_105:
        /*002c*/ 	.word	0x00000010


	//----- nvinfo : EIATTR_MAX_THREADS
	.align		4
.L_106:
        /*0030*/ 	.byte	0x04, 0x05
        /*0032*/ 	.short	(.L_108 - .L_107)
.L_107:
        /*0034*/ 	.word	0x00000080
        /*0038*/ 	.word	0x00000001
        /*003c*/ 	.word	0x00000001


	//----- nvinfo : EIATTR_CBANK_PARAM_SIZE
	.align		4
.L_108:
        /*0040*/ 	.byte	0x03, 0x19
        /*0042*/ 	.short	0x0418


	//----- nvinfo : EIATTR_PARAM_CBANK
	.align		4
        /*0044*/ 	.byte	0x04, 0x0a
        /*0046*/ 	.short	(.L_110 - .L_109)
	.align		4
.L_109:
        /*0048*/ 	.word	index@(.nv.constant0._ZN7cutlass13device_kernelIN5flash19enable_sm80_to_sm89INS1_16FlashAttnFwdSm80INS1_25CollectiveMainloopFwdSm80ILi4ELi1ELb0EN4cute5tupleIJNS5_1CILi128EEENS7_ILi48EEENS7_ILi96EEEEEELi96ENS_6half_tEfNS_4arch4Sm80ELb0ELb1ELb1ELb0ELb0ELb0ELb1ELb0EEENS1_21CollectiveEpilogueFwdINS6_IJS8_SA_S9_EEENS6_IJNS7_ILi1EEESI_SI_EEESC_SE_Li128ELb0ELb1ELb0ELb0EEENS1_19SingleTileSchedulerILb0ELb0ELb1ELi128EEEEEEEEEvNT_6ParamsE)
        /*004c*/ 	.short	0x0380
        /*004e*/ 	.short	0x0418


	//----- nvinfo : EIATTR_SW_WAR
	.align		4
.L_110:
        /*0050*/ 	.byte	0x04, 0x36
        /*0052*/ 	.short	(.L_112 - .L_111)
.L_111:
        /*0054*/ 	.word	0x00000008
.L_112:


//--------------------- .nv.info._ZN7cutlass13device_kernelIN5flash19enable_sm80_to_sm89INS1_16FlashAttnFwdSm80INS1_25CollectiveMainloopFwdSm80ILi4ELi1ELb0EN4cute5tupleIJNS5_1CILi128EEENS7_ILi48EEENS7_ILi96EEEEEELi96ENS_6half_tEfNS_4arch4Sm80ELb0ELb1ELb1ELb1ELb0ELb0ELb1ELb0EEENS1_21CollectiveEpilogueFwdINS6_IJS8_SA_S9_EEENS6_IJNS7_ILi1EEESI_SI_EEESC_SE_Li128ELb1ELb1ELb0ELb0EEENS1_19SingleTileSchedulerILb1ELb0ELb1ELi128EEEEEEEEEvNT_6ParamsE --------------------------
	.section	.nv.info._ZN7cutlass13device_kernelIN5flash19enable_sm80_to_sm89INS1_16FlashAttnFwdSm80INS1_25CollectiveMainloopFwdSm80ILi4ELi1ELb0EN4cute5tupleIJNS5_1CILi128EEENS7_ILi48EEENS7_ILi96EEEEEELi96ENS_6half_tEfNS_4arch4Sm80ELb0ELb1ELb1ELb1ELb0ELb0ELb1ELb0EEENS1_21CollectiveEpilogueFwdINS6_IJS8_SA_S9_EEENS6_IJNS7_ILi1EEESI_SI_EEESC_SE_Li128ELb1ELb1ELb0ELb0EEENS1_19SingleTileSchedulerILb1ELb0ELb1ELi128EEEEEEEEEvNT_6ParamsE,"",@"SHT_CUDA_INFO"
	.sectionflags	@""
	.align	4


	//----- nvinfo : EIATTR_CUDA_API_VERSION
	.align		4
        /*0000*/ 	.byte	0x04, 0x37
        /*0002*/ 	.short	(.L_114 - .L_113)
.L_113:
        /*0004*/ 	.word	0x00000082


	//----- nvinfo : EIATTR_KPARAM_INFO
	.align		4
.L_114:
        /*0008*/ 	.byte	0x04, 0x17
        /*000a*/ 	.short	(.L_116 - .L_115)
.L_115:
        /*000c*/ 	.word	0x00000000
        /*0010*/ 	.short	0x0000
        /*0012*/ 	.short	0x0000
        /*0014*/ 	.byte	0x00, 0xf0, 0x61, 0x10


	//----- nvinfo : EIATTR_SPARSE_MMA_MASK
	.align		4
.L_116:
        /*0018*/ 	.byte	0x03, 0x50
        /*001a*/ 	.short	0x0000


	//----- nvinfo : EIATTR_MAXREG_COUNT
	.align		4
        /*001c*/ 	.byte	0x03, 0x1b
        /*001e*/ 	.short	0x00ff


	//----- nvinfo : EIATTR_MERCURY_ISA_VERSION
	.align		4
        /*0020*/ 	.byte	0x03, 0x5f
        /*0022*/ 	.short	0x0101


	//----- nvinfo : EIATTR_VRC_CTA_INIT_COUNT
	.align		4
        /*0024*/ 	.byte	0x02, 0x4a
	.zero		1
	.zero		1


	//----- nvinfo : EIATTR_EXIT_INSTR_OFFSETS
	.align		4
        /*0028*/ 	.byte	0x04, 0x1c
        /*002a*/ 	.short	(.L_118 - .L_117)


	//   ....[0]....
.L_117:
        /*002c*/ 	.word	0x00000010


	//----- nvinfo : EIATTR_MAX_THREADS
	.align		4
.L_118:
        /*0030*/ 	.byte	0x04, 0x05
        /*0032*/ 	.short	(.L_120 - .L_119)
.L_119:
        /*0034*/ 	.word	0x00000080
        /*0038*/ 	.word	0x00000001
        /*003c*/ 	.word	0x00000001


	//----- nvinfo : EIATTR_CBANK_PARAM_SIZE
	.align		4
.L_120:
        /*0040*/ 	.byte	0x03, 0x19
        /*0042*/ 	.short	0x0418


	//----- nvinfo : EIATTR_PARAM_CBANK
	.align		4
        /*0044*/ 	.byte	0x04, 0x0a
        /*0046*/ 	.short	(.L_122 - .L_121)
	.align		4
.L_121:
        /*0048*/ 	.word	index@(.nv.constant0._ZN7cutlass13device_kernelIN5flash19enable_sm80_to_sm89INS1_16FlashAttnFwdSm80INS1_25CollectiveMainloopFwdSm80ILi4ELi1ELb0EN4cute5tupleIJNS5_1CILi128EEENS7_ILi48EEENS7_ILi96EEEEEELi96ENS_6half_tEfNS_4arch4Sm80ELb0ELb1ELb1ELb1ELb0ELb0ELb1ELb0EEENS1_21CollectiveEpilogueFwdINS6_IJS8_SA_S9_EEENS6_IJNS7_ILi1EEESI_SI_EEESC_SE_Li128ELb1ELb1ELb0ELb0EEENS1_19SingleTileSchedulerILb1ELb0ELb1ELi128EEEEEEEEEvNT_6ParamsE)
        /*004c*/ 	.short	0x0380
        /*004e*/ 	.short	0x0418


	//----- nvinfo : EIATTR_SW_WAR
	.align		4
.L_122:
        /*0050*/ 	.byte	0x04, 0x36
        /*0052*/ 	.short	(.L_124 - .L_123)
.L_123:
        /*0054*/ 	.word	0x00000008
.L_124:


//--------------------- .nv.info._ZN7cutlass13device_kernelIN5flash19enable_sm80_to_sm89INS1_16FlashAttnFwdSm80INS1_25CollectiveMainloopFwdSm80ILi4ELi1ELb0EN4cute5tupleIJNS5_1CILi128EEENS7_ILi48EEENS7_ILi96EEEEEELi96ENS_6half_tEfNS_4arch4Sm80ELb0ELb1ELb1ELb1ELb0ELb1ELb1ELb0EEENS1_21CollectiveEpilogueFwdINS6_IJS8_SA_S9_EEENS6_IJNS7_ILi1EEESI_SI_EEESC_SE_Li128ELb1ELb1ELb0ELb0EEENS1_19SingleTileSchedulerILb1ELb0ELb1ELi128EEEEEEEEEvNT_6ParamsE --------------------------
	.section	.nv.info._ZN7cutlass13device_kernelIN5flash19enable_sm80_to_sm89INS1_16FlashAttnFwdSm80INS1_25CollectiveMainloopFwdSm80ILi4ELi1ELb0EN4cute5tupleIJNS5_1CILi128EEENS7_ILi48EEENS7_ILi96EEEEEELi96ENS_6half_tEfNS_4arch4Sm80ELb0ELb1ELb1ELb1ELb0ELb1ELb1ELb0EEENS1_21CollectiveEpilogueFwdINS6_IJS8_SA_S9_EEENS6_IJNS7_ILi1EEESI_SI_EEESC_SE_Li128ELb1ELb1ELb0ELb0EEENS1_19SingleTileSchedulerILb1ELb0ELb1ELi128EEEEEEEEEvNT_6ParamsE,"",@"SHT_CUDA_INFO"
	.sectionflags	@""
	.align	4


	//----- nvinfo : EIATTR_CUDA_API_VERSION
	.align		4
        /*0000*/ 	.byte	0x04, 0x37
        /*0002*/ 	.short	(.L_126 - .L_125)
.L_125:
        /*0004*/ 	.word	0x00000082


	//----- nvinfo : EIATTR_KPARAM_INFO
	.align		4
.L_126:
        /*0008*/ 	.byte	0x04, 0x17
        /*000a*/ 	.short	(.L_128 - .L_127)
.L_127:
        /*000c*/ 	.word	0x00000000
        /*0010*/ 	.short	0x0000
        /*0012*/ 	.short	0x0000
        /*0014*/ 	.byte	0x00, 0xf0, 0x61, 0x10


	//----- nvinfo : EIATTR_SPARSE_MMA_MASK
	.align		4
.L_128:
        /*0018*/ 	.byte	0x03, 0x50
        /*001a*/ 	.short	0x0000


	//----- nvinfo : EIATTR_MAXREG_COUNT
	.align		4
        /*001c*/ 	.byte	0x03, 0x1b
        /*001e*/ 	.short	0x00ff


	//----- nvinfo : EIATTR_MERCURY_ISA_VERSION
	.align		4
        /*0020*/ 	.byte	0x03, 0x5f
        /*0022*/ 	.short	0x0101


	//----- nvinfo : EIATTR_VRC_CTA_INIT_COUNT
	.align		4
        /*0024*/ 	.byte	0x02, 0x4a
	.zero		1
	.zero		1


	//----- nvinfo : EIATTR_EXIT_INSTR_OFFSETS
	.align		4
        /*0028*/ 	.byte	0x04, 0x1c
        /*002a*/ 	.short	(.L_130 - .L_129)


	//   ....[0]....
.L_129:
        /*002c*/ 	.word	0x00000010


	//----- nvinfo : EIATTR_MAX_THREADS
	.align		4
.L_130:
        /*0030*/ 	.byte	0x04, 0x05
        /*0032*/ 	.short	(.L_132 - .L_131)
.L_131:
        /*0034*/ 	.word	0x00000080
        /*0038*/ 	.word	0x00000001
        /*003c*/ 	.word	0x00000001


	//----- nvinfo : EIATTR_CBANK_PARAM_SIZE
	.align		4
.L_132:
        /*0040*/ 	.byte	0x03, 0x19
        /*0042*/ 	.short	0x0418


	//----- nvinfo : EIATTR_PARAM_CBANK
	.align		4
        /*0044*/ 	.byte	0x04, 0x0a
        /*0046*/ 	.short	(.L_134 - .L_133)
	.align		4
.L_133:
        /*0048*/ 	.word	index@(.nv.constant0._ZN7cutlass13device_kernelIN5flash19enable_sm80_to_sm89INS1_16FlashAttnFwdSm80INS1_25CollectiveMainloopFwdSm80ILi4ELi1ELb0EN4cute5tupleIJNS5_1CILi128EEENS7_ILi48EEENS7_ILi96EEEEEELi96ENS_6half_tEfNS_4arch4Sm80ELb0ELb1ELb1ELb1ELb0ELb1ELb1ELb0EEENS1_21CollectiveEpilogueFwdINS6_IJS8_SA_S9_EEENS6_IJNS7_ILi1EEESI_SI_EEESC_SE_Li128ELb1ELb1ELb0ELb0EEENS1_19SingleTileSchedulerILb1ELb0ELb1ELi128EEEEEEEEEvNT_6ParamsE)
        /*004c*/ 	.short	0x0380
        /*004e*/ 	.short	0x0418


	//----- nvinfo : EIATTR_SW_WAR
	.align		4
.L_134:
        /*0050*/ 	.byte	0x04, 0x36
        /*0052*/ 	.short	(.L_136 - .L_135)
.L_135:
        /*0054*/ 	.word	0x00000008
.L_136:


//--------------------- .nv.info._ZN7cutlass13device_kernelIN5flash19enable_sm80_to_sm89INS1_16FlashAttnFwdSm80INS1_25CollectiveMainloopFwdSm80ILi4ELi1ELb0EN4cute5tupleIJNS5_1CILi128EEENS7_ILi64EEENS7_ILi96EEEEEELi96ENS_6half_tEfNS_4arch4Sm80ELb1ELb0ELb1ELb0ELb0ELb0ELb1ELb0EEENS1_21CollectiveEpilogueFwdINS6_IJS8_SA_S9_EEENS6_IJNS7_ILi1EEESI_SI_EEESC_SE_Li128ELb0ELb1ELb0ELb0EEENS1_30DynamicPersistentTileSchedulerILi128ELi128ELb0ELb1ELb0EEEEEEEEEvNT_6ParamsE --------------------------
	.section	.nv.info._ZN7cutlass13device_kernelIN5flash19enable_sm80_to_sm89INS1_16FlashAttnFwdSm80INS1_25CollectiveMainloopFwdSm80ILi4ELi1ELb0EN4cute5tupleIJNS5_1CILi128EEENS7_ILi64EEENS7_ILi96EEEEEELi96ENS_6half_tEfNS_4arch4Sm80ELb1ELb0ELb1ELb0ELb0ELb0ELb1ELb0EEENS1_21CollectiveEpilogueFwdINS6_IJS8_SA_S9_EEENS6_IJNS7_ILi1EEESI_SI_EEESC_SE_Li128ELb0ELb1ELb0ELb0EEENS1_30DynamicPersistentTileSchedulerILi128ELi128ELb0ELb1ELb0EEEEEEEEEvNT_6ParamsE,"",@"SHT_CUDA_INFO"
	.sectionflags	@""
	.align	4


	//----- nvinfo : EIATTR_CUDA_API_VERSION
	.align		4
        /*0000*/ 	.byte	0x04, 0x37
        /*0002*/ 	.short	(.L_138 - .L_137)
.L_137:
        /*0004*/ 	.word	0x00000082


	//----- nvinfo : EIATTR_KPARAM_INFO
	.align		4
.L_138:
        /*0008*/ 	.byte	0x04, 0x17
        /*000a*/ 	.short	(.L_140 - .L_139)
.L_139:
        /*000c*/ 	.word	0x00000000
        /*0010*/ 	.short	0x0000
        /*0012*/ 	.short	0x0000
        /*0014*/ 	.byte	0x00, 0xf0, 0xa1, 0x10


	//----- nvinfo : EIATTR_SPARSE_MMA_MASK
	.align		4
.L_140:
        /*0018*/ 	.byte	0x03, 0x50
        /*001a*/ 	.short	0x0000


	//----- nvinfo : EIATTR_MAXREG_COUNT
	.align		4
        /*001c*/ 	.byte	0x03, 0x1b
        /*001e*/ 	.short	0x00ff


	//----- nvinfo : EIATTR_MERCURY_ISA_VERSION
	.align		4
        /*0020*/ 	.byte	0x03, 0x5f
        /*0022*/ 	.short	0x0101


	//----- nvinfo : EIATTR_VRC_CTA_INIT_COUNT
	.align		4
        /*0024*/ 	.byte	0x02, 0x4a
	.zero		1
	.zero		1


	//----- nvinfo : EIATTR_EXIT_INSTR_OFFSETS
	.align		4
        /*0028*/ 	.byte	0x04, 0x1c
        /*002a*/ 	.short	(.L_142 - .L_141)


	//   ....[0]....
.L_141:
        /*002c*/ 	.word	0x00000010


	//----- nvinfo : EIATTR_MAX_THREADS
	.align		4
.L_142:
        /*0030*/ 	.byte	0x04, 0x05
        /*0032*/ 	.short	(.L_144 - .L_143)
.L_143:
        /*0034*/ 	.word	0x00000080
        /*0038*/ 	.word	0x00000001
        /*003c*/ 	.word	0x00000001


	//----- nvinfo : EIATTR_CBANK_PARAM_SIZE
	.align		4
.L_144:
        /*0040*/ 	.byte	0x03, 0x19
        /*0042*/ 	.short	0x0428


	//----- nvinfo : EIATTR_PARAM_CBANK
	.align		4
        /*0044*/ 	.byte	0x04, 0x0a
        /*0046*/ 	.short	(.L_146 - .L_145)
	.align		4
.L_145:
        /*0048*/ 	.word	index@(.nv.constant0._ZN7cutlass13device_kernelIN5flash19enable_sm80_to_sm89INS1_16FlashAttnFwdSm80INS1_25CollectiveMainloopFwdSm80ILi4ELi1ELb0EN4cute5tupleIJNS5_1CILi128EEENS7_ILi64EEENS7_ILi96EEEEEELi96ENS_6half_tEfNS_4arch4Sm80ELb1ELb0ELb1ELb0ELb0ELb0ELb1ELb0EEENS1_21CollectiveEpilogueFwdINS6_IJS8_SA_S9_EEENS6_IJNS7_ILi1EEESI_SI_EEESC_SE_Li128ELb0ELb1ELb0ELb0EEENS1_30DynamicPersistentTileSchedulerILi128ELi128ELb0ELb1ELb0EEEEEEEEEvNT_6ParamsE)
        /*004c*/ 	.short	0x0380
        /*004e*/ 	.short	0x0428


	//----- nvinfo : EIATTR_SW_WAR
	.align		4
.L_146:
        /*0050*/ 	.byte	0x04, 0x36
        /*0052*/ 	.short	(.L_148 - .L_147)
.L_147:
        /*0054*/ 	.word	0x00000008
.L_148:


//--------------------- .nv.info._ZN7cutlass13device_kernelIN5flash19enable_sm80_to_sm89INS1_16FlashAttnFwdSm80INS1_25CollectiveMainloopFwdSm80ILi4ELi1ELb0EN4cute5tupleIJNS5_1CILi128EEENS7_ILi64EEENS7_ILi96EEEEEELi96ENS_6half_tEfNS_4arch4Sm80ELb1ELb0ELb1ELb1ELb0ELb0ELb1ELb0EEENS1_21CollectiveEpilogueFwdINS6_IJS8_SA_S9_EEENS6_IJNS7_ILi1EEESI_SI_EEESC_SE_Li128ELb1ELb1ELb0ELb0EEENS1_19SingleTileSchedulerILb1ELb0ELb1ELi128EEEEEEEEEvNT_6ParamsE --------------------------
	.section	.nv.info._ZN7cutlass13device_kernelIN5flash19enable_sm80_to_sm89INS1_16FlashAttnFwdSm80INS1_25CollectiveMainloopFwdSm80ILi4ELi1ELb0EN4cute5tupleIJNS5_1CILi128EEENS7_ILi64EEENS7_ILi96EEEEEELi96ENS_6half_tEfNS_4arch4Sm80ELb1ELb0ELb1ELb1ELb0ELb0ELb1ELb0EEENS1_21CollectiveEpilogueFwdINS6_IJS8_SA_S9_EEENS6_IJNS7_ILi1EEESI_SI_EEESC_SE_Li128ELb1ELb1ELb0ELb0EEENS1_19SingleTileSchedulerILb1ELb0ELb1ELi128EEEEEEEEEvNT_6ParamsE,"",@"SHT_CUDA_INFO"
	.sectionflags	@""
	.align	4


	//----- nvinfo : EIATTR_CUDA_API_VERSION
	.align		4
        /*0000*/ 	.byte	0x04, 0x37
        /*0002*/ 	.short	(.L_150 - .L_149)
.L_149:
        /*0004*/ 	.word	0x00000082


	//----- nvinfo : EIATTR_KPARAM_INFO
	.align		4
.L_150:
        /*0008*/ 	.byte	0x04, 0x17
        /*000a*/ 	.short	(.L_152 - .L_151)
.L_151:
        /*000c*/ 	.word	0x00000000
        /*0010*/ 	.short	0x0000
        /*0012*/ 	.short	0x0000
        /*0014*/ 	.byte	0x00, 0xf0, 0x61, 0x10


	//----- nvinfo : EIATTR_SPARSE_MMA_MASK
	.align		4
.L_152:
        /*0018*/ 	.byte	0x03, 0x50
        /*001a*/ 	.short	0x0000


	//----- nvinfo : EIATTR_MAXREG_COUNT
	.align		4
        /*001c*/ 	.byte	0x03, 0x1b
        /*001e*/ 	.short	0x00ff


	//----- nvinfo : EIATTR_MERCURY_ISA_VERSION
	.align		4
        /*0020*/ 	.byte	0x03, 0x5f
        /*0022*/ 	.short	0x0101


	//----- nvinfo : EIATTR_VRC_CTA_INIT_COUNT
	.align		4
        /*0024*/ 	.byte	0x02, 0x4a
	.zero		1
	.zero		1


	//----- nvinfo : EIATTR_EXIT_INSTR_OFFSETS
	.align		4
        /*0028*/ 	.byte	0x04, 0x1c
        /*002a*/ 	.short	(.L_154 - .L_153)


	//   ....[0]....
.L_153:
        /*002c*/ 	.word	0x00000010


	//----- nvinfo : EIATTR_MAX_THREADS
	.align		4
.L_154:
        /*0030*/ 	.byte	0x04, 0x05
        /*0032*/ 	.short	(.L_156 - .L_155)
.L_155:
        /*0034*/ 	.word	0x00000080
        /*0038*/ 	.word	0x00000001
        /*003c*/ 	.word	0x00000001


	//----- nvinfo : EIATTR_CBANK_PARAM_SIZE
	.align		4
.L_156:
        /*0040*/ 	.byte	0x03, 0x19
        /*0042*/ 	.short	0x0418


	//----- nvinfo : EIATTR_PARAM_CBANK
	.align		4
        /*0044*/ 	.byte	0x04, 0x0a
        /*0046*/ 	.short	(.L_158 - .L_157)
	.align		4
.L_157:
        /*0048*/ 	.word	index@(.nv.constant0._ZN7cutlass13device_kernelIN5flash19enable_sm80_to_sm89INS1_16FlashAttnFwdSm80INS1_25CollectiveMainloopFwdSm80ILi4ELi1ELb0EN4cute5tupleIJNS5_1CILi128EEENS7_ILi64EEENS7_ILi96EEEEEELi96ENS_6half_tEfNS_4arch4Sm80ELb1ELb0ELb1ELb1ELb0ELb0ELb1ELb0EEENS1_21CollectiveEpilogueFwdINS6_IJS8_SA_S9_EEENS6_IJNS7_ILi1EEESI_SI_EEESC_SE_Li128ELb1ELb1ELb0ELb0EEENS1_19SingleTileSchedulerILb1ELb0ELb1ELi128EEEEEEEEEvNT_6ParamsE)
        /*004c*/ 	.short	0x0380
        /*004e*/ 	.short	0x0418


	//----- nvinfo : EIATTR_SW_WAR
	.align		4
.L_158:
        /*0050*/ 	.byte	0x04, 0x36
        /*0052*/ 	.short	(.L_160 - .L_159)
.L_159:
        /*0054*/ 	.word	0x00000008
.L_160:


//--------------------- .nv.info._ZN7cutlass13device_kernelIN5flash19enable_sm80_to_sm89INS1_16FlashAttnFwdSm80INS1_25CollectiveMainloopFwdSm80ILi4ELi1ELb0EN4cute5tupleIJNS5_1CILi128EEENS7_ILi64EEENS7_ILi96EEEEEELi96ENS_6half_tEfNS_4arch4Sm80ELb1ELb0ELb1ELb1ELb0ELb1ELb1ELb0EEENS1_21CollectiveEpilogueFwdINS6_IJS8_SA_S9_EEENS6_IJNS7_ILi1EEESI_SI_EEESC_SE_Li128ELb1ELb1ELb0ELb0EEENS1_19SingleTileSchedulerILb1ELb0ELb1ELi128EEEEEEEEEvNT_6ParamsE --------------------------
	.section	.nv.info._ZN7cutlass13device_kernelIN5flash19enable_sm80_to_sm89INS1_16FlashAttnFwdSm80INS1_25CollectiveMainloopFwdSm80ILi4ELi1ELb0EN4cute5tupleIJNS5_1CILi128EEENS7_ILi64EEENS7_ILi96EEEEEELi96ENS_6half_tEfNS_4arch4Sm80ELb1ELb0ELb1ELb1ELb0ELb1ELb1ELb0EEENS1_21CollectiveEpilogueFwdINS6_IJS8_SA_S9_EEENS6_IJNS7_ILi1EEESI_SI_EEESC_SE_Li128ELb1ELb1ELb0ELb0EEENS1_19SingleTileSchedulerILb1ELb0ELb1ELi128EEEEEEEEEvNT_6ParamsE,"",@"SHT_CUDA_INFO"
	.sectionflags	@""
	.align	4


	//----- nvinfo : EIATTR_CUDA_API_VERSION
	.align		4
        /*0000*/ 	.byte	0x04, 0x37
        /*0002*/ 	.short	(.L_162 - .L_161)
.L_161:
        /*0004*/ 	.word	0x00000082


	//----- nvinfo : EIATTR_KPARAM_INFO
	.align		4
.L_162:
        /*0008*/ 	.byte	0x04, 0x17
        /*000a*/ 	.short	(.L_164 - .L_163)
.L_163:
        /*000c*/ 	.word	0x00000000
        /*0010*/ 	.short	0x0000
        /*0012*/ 	.short	0x0000
        /*0014*/ 	.byte	0x00, 0xf0, 0x61, 0x10


	//----- nvinfo : EIATTR_SPARSE_MMA_MASK
	.align		4
.L_164:
        /*0018*/ 	.byte	0x03, 0x50
        /*001a*/ 	.short	0x0000


	//----- nvinfo : EIATTR_MAXREG_COUNT
	.align		4
        /*001c*/ 	.byte	0x03, 0x1b
        /*001e*/ 	.short	0x00ff


	//----- nvinfo : EIATTR_MERCURY_ISA_VERSION
	.align		4
        /*0020*/ 	.byte	0x03, 0x5f
        /*0022*/ 	.short	0x0101


	//----- nvinfo : EIATTR_VRC_CTA_INIT_COUNT
	.align		4
        /*0024*/ 	.byte	0x02, 0x4a
	.zero		1
	.zero		1


	//----- nvinfo : EIATTR_EXIT_INSTR_OFFSETS
	.align		4
        /*0028*/ 	.byte	0x04, 0x1c
        /*002a*/ 	.short	(.L_166 - .L_165)


	//   ....[0]....
.L_165:
        /*002c*/ 	.word	0x00000010


	//----- nvinfo : EIATTR_MAX_THREADS
	.align		4
.L_166:
        /*0030*/ 	.byte	0x04, 0x05
        /*0032*/ 	.short	(.L_168 - .L_167)
.L_167:
        /*0034*/ 	.word	0x00000080
        /*0038*/ 	.word	0x00000001
        /*003c*/ 	.word	0x00000001


	//----- nvinfo : EIATTR_CBANK_PARAM_SIZE
	.align		4
.L_168:
        /*0040*/ 	.byte	0x03, 0x19
        /*0042*/ 	.short	0x0418


	//----- nvinfo : EIATTR_PARAM_CBANK
	.align		4
        /*0044*/ 	.byte	0x04, 0x0a
        /*0046*/ 	.short	(.L_170 - .L_169)
	.align		4
.L_169:
        /*0048*/ 	.word	index@(.nv.constant0._ZN7cutlass13device_kernelIN5flash19enable_sm80_to_sm89INS1_16FlashAttnFwdSm80INS1_25CollectiveMainloopFwdSm80ILi4ELi1ELb0EN4cute5tupleIJNS5_1CILi128EEENS7_ILi64EEENS7_ILi96EEEEEELi96ENS_6half_tEfNS_4arch4Sm80ELb1ELb0ELb1ELb1ELb0ELb1ELb1ELb0EEENS1_21CollectiveEpilogueFwdINS6_IJS8_SA_S9_EEENS6_IJNS7_ILi1EEESI_SI_EEESC_SE_Li128ELb1ELb1ELb0ELb0EEENS1_19SingleTileSchedulerILb1ELb0ELb1ELi128EEEEEEEEEvNT_6ParamsE)
        /*004c*/ 	.short	0x0380
        /*004e*/ 	.short	0x0418


	//----- nvinfo : EIATTR_SW_WAR
	.align		4
.L_170:
        /*0050*/ 	.byte	0x04, 0x36
        /*0052*/ 	.short	(.L_172 - .L_171)
.L_171:
        /*0054*/ 	.word	0x00000008
.L_172:


//--------------------- .nv.callgraph             --------------------------
	.section	.nv.callgraph,"",@"SHT_CUDA_CALLGRAPH"
	.align	4
	.sectionentsize	8
	.align		4
        /*0000*/ 	.word	0x00000000
	.align		4
        /*0004*/ 	.word	0xffffffff
	.align		4
        /*0008*/ 	.word	0x00000000
	.align		4
        /*000c*/ 	.word	0xfffffffe
	.align		4
        /*0010*/ 	.word	0x00000000
	.align		4
        /*0014*/ 	.word	0xfffffffd
	.align		4
        /*0018*/ 	.word	0x00000000
	.align		4
        /*001c*/ 	.word	0xfffffffc


//--------------------- .nv.constant4             --------------------------
	.section	.nv.constant4,"a",@progbits
	.align	8
	.align		8
.nv.constant4:
        /*0000*/ 	.dword	_ZN73_INTERNAL_8741fe0a_37_flash_fwd_hdim96_fp16_softcap_sm80_cu_a6473388_32754cuda3std3__45__cpo5beginE
	.align		8
        /*0008*/ 	.dword	_ZN73_INTERNAL_8741fe0a_37_flash_fwd_hdim96_fp16_softcap_sm80_cu_a6473388_32754cuda3std3__45__cpo3endE
	.align		8
        /*0010*/ 	.dword	_ZN73_INTERNAL_8741fe0a_37_flash_fwd_hdim96_fp16_softcap_sm80_cu_a6473388_32754cuda3std3__45__cpo6cbeginE
	.align		8
        /*0018*/ 	.dword	_ZN73_INTERNAL_8741fe0a_37_flash_fwd_hdim96_fp16_softcap_sm80_cu_a6473388_32754cuda3std3__45__cpo4cendE
	.align		8
        /*0020*/ 	.dword	_ZN73_INTERNAL_8741fe0a_37_flash_fwd_hdim96_fp16_softcap_sm80_cu_a6473388_32754cuda3std3__475_GLOBAL__N__8741fe0a_37_flash_fwd_hdim96_fp16_softcap_sm80_cu_a6473388_32756ignoreE
	.align		8
        /*0028*/ 	.dword	_ZN73_INTERNAL_8741fe0a_37_flash_fwd_hdim96_fp16_softcap_sm80_cu_a6473388_32754cuda3std3__419piecewise_constructE
	.align		8
        /*0030*/ 	.dword	_ZN73_INTERNAL_8741fe0a_37_flash_fwd_hdim96_fp16_softcap_sm80_cu_a6473388_32754cuda3std3__48in_placeE
	.align		8
        /*0038*/ 	.dword	_ZN73_INTERNAL_8741fe0a_37_flash_fwd_hdim96_fp16_softcap_sm80_cu_a6473388_32754cuda3std6ranges3__45__cpo4swapE
	.align		8
        /*0040*/ 	.dword	_ZN73_INTERNAL_8741fe0a_37_flash_fwd_hdim96_fp16_softcap_sm80_cu_a6473388_32754cuda3std6ranges3__45__cpo9iter_moveE
	.align		8
        /*0048*/ 	.dword	_ZN73_INTERNAL_8741fe0a_37_flash_fwd_hdim96_fp16_softcap_sm80_cu_a6473388_32754cute7productE
	.align		8
        /*0050*/ 	.dword	_ZN73_INTERNAL_8741fe0a_37_flash_fwd_hdim96_fp16_softcap_sm80_cu_a6473388_32754cute1_E


//--------------------- .text._ZN7cutlass13device_kernelIN5flash19enable_sm80_to_sm89INS1_16FlashAttnFwdSm80INS1_25CollectiveMainloopFwdSm80ILi4ELi1ELb0EN4cute5tupleIJNS5_1CILi128EEENS7_ILi64EEENS7_ILi96EEEEEELi96ENS_6half_tEfNS_4arch4Sm80ELb0ELb0ELb1ELb0ELb0ELb0ELb1ELb0EEENS1_21CollectiveEpilogueFwdINS6_IJS8_SA_S9_EEENS6_IJNS7_ILi1EEESI_SI_EEESC_SE_Li128ELb0ELb1ELb0ELb0EEENS1_19SingleTileSchedulerILb0ELb0ELb1ELi128EEEEEEEEEvNT_6ParamsE --------------------------
	.section	.text._ZN7cutlass13device_kernelIN5flash19enable_sm80_to_sm89INS1_16FlashAttnFwdSm80INS1_25CollectiveMainloopFwdSm80ILi4ELi1ELb0EN4cute5tupleIJNS5_1CILi128EEENS7_ILi64EEENS7_ILi96EEEEEELi96ENS_6half_tEfNS_4arch4Sm80ELb0ELb0ELb1ELb0ELb0ELb0ELb1ELb0EEENS1_21CollectiveEpilogueFwdINS6_IJS8_SA_S9_EEENS6_IJNS7_ILi1EEESI_SI_EEESC_SE_Li128ELb0ELb1ELb0ELb0EEENS1_19SingleTileSchedulerILb0ELb0ELb1ELi128EEEEEEEEEvNT_6ParamsE,"ax",@progbits
	.align	128
.text._ZN7cutlass13device_kernelIN5flash19enable_sm80_to_sm89INS1_16FlashAttnFwdSm80INS1_25CollectiveMainloopFwdSm80ILi4ELi1ELb0EN4cute5tupleIJNS5_1CILi128EEENS7_ILi64EEENS7_ILi96EEEEEELi96ENS_6half_tEfNS_4arch4Sm80ELb0ELb0ELb1ELb0ELb0ELb0ELb1ELb0EEENS1_21CollectiveEpilogueFwdINS6_IJS8_SA_S9_EEENS6_IJNS7_ILi1EEESI_SI_EEESC_SE_Li128ELb0ELb1ELb0ELb0EEENS1_19SingleTileSchedulerILb0ELb0ELb1ELi128EEEEEEEEEvNT_6ParamsE:
        .type           _ZN7cutlass13device_kernelIN5flash19enable_sm80_to_sm89INS1_16FlashAttnFwdSm80INS1_25CollectiveMainloopFwdSm80ILi4ELi1ELb0EN4cute5tupleIJNS5_1CILi128EEENS7_ILi64EEENS7_ILi96EEEEEELi96ENS_6half_tEfNS_4arch4Sm80ELb0ELb0ELb1ELb0ELb0ELb0ELb1ELb0EEENS1_21CollectiveEpilogueFwdINS6_IJS8_SA_S9_EEENS6_IJNS7_ILi1EEESI_SI_EEESC_SE_Li128ELb0ELb1ELb0ELb0EEENS1_19SingleTileSchedulerILb0ELb0ELb1ELi128EEEEEEEEEvNT_6ParamsE,@function
        .size           _ZN7cutlass13device_kernelIN5flash19enable_sm80_to_sm89INS1_16FlashAttnFwdSm80INS1_25CollectiveMainloopFwdSm80ILi4ELi1ELb0EN4cute5tupleIJNS5_1CILi128EEENS7_ILi64EEENS7_ILi96EEEEEELi96ENS_6half_tEfNS_4arch4Sm80ELb0ELb0ELb1ELb0ELb0ELb0ELb1ELb0EEENS1_21CollectiveEpilogueFwdINS6_IJS8_SA_S9_EEENS6_IJNS7_ILi1EEESI_SI_EEESC_SE_Li128ELb0ELb1ELb0ELb0EEENS1_19SingleTileSchedulerILb0ELb0ELb1ELi128EEEEEEEEEvNT_6ParamsE,(.L_x_9 - _ZN7cutlass13device_kernelIN5flash19enable_sm80_to_sm89INS1_16FlashAttnFwdSm80INS1_25CollectiveMainloopFwdSm80ILi4ELi1ELb0EN4cute5tupleIJNS5_1CILi128EEENS7_ILi64EEENS7_ILi96EEEEEELi96ENS_6half_tEfNS_4arch4Sm80ELb0ELb0ELb1ELb0ELb0ELb0ELb1ELb0EEENS1_21CollectiveEpilogueFwdINS6_IJS8_SA_S9_EEENS6_IJNS7_ILi1EEESI_SI_EEESC_SE_Li128ELb0ELb1ELb0ELb0EEENS1_19SingleTileSchedulerILb0ELb0ELb1ELi128EEEEEEEEEvNT_6ParamsE)
        .other          _ZN7cutlass13device_kernelIN5flash19enable_sm80_to_sm89INS1_16FlashAttnFwdSm80INS1_25CollectiveMainloopFwdSm80ILi4ELi1ELb0EN4cute5tupleIJNS5_1CILi128EEENS7_ILi64EEENS7_ILi96EEEEEELi96ENS_6half_tEfNS_4arch4Sm80ELb0ELb0ELb1ELb0ELb0ELb0ELb1ELb0EEENS1_21CollectiveEpilogueFwdINS6_IJS8_SA_S9_EEENS6_IJNS7_ILi1EEESI_SI_EEESC_SE_Li128ELb0ELb1ELb0ELb0EEENS1_19SingleTileSchedulerILb0ELb0ELb1ELi128EEEEEEEEEvNT_6ParamsE,@"STO_CUDA_ENTRY STV_DEFAULT"
_ZN7cutlass13device_kernelIN5flash19enable_sm80_to_sm89INS1_16FlashAttnFwdSm80INS1_25CollectiveMainloopFwdSm80ILi4ELi1ELb0EN4cute5tupleIJNS5_1CILi128EEENS7_ILi64EEENS7_ILi96EEEEEELi96ENS_6half_tEfNS_4arch4Sm80ELb0ELb0ELb1ELb0ELb0ELb0ELb1ELb0EEENS1_21CollectiveEpilogueFwdINS6_IJS8_SA_S9_EEENS6_IJNS7_ILi1EEESI_SI_EEESC_SE_Li128ELb0ELb1ELb0ELb0EEENS1_19SingleTileSchedulerILb0ELb0ELb1ELi128EEEEEEEEEvNT_6ParamsE:
[----:B------:R-:W-:Y:S01]  /*0000*/  LDC R1, c[0x0][0x37c] ;  /* 0x0000df00ff017b82 */ /* 0x000fe20000000800 */
[----:B------:R-:W-:Y:S05]  /*0010*/  EXIT ;  /* 0x000000000000794d */ /* 0x000fea0003800000 */
.L_x_0:
[----:B------:R-:W-:-:S00]  /*0020*/  BRA `(.L_x_0) ;  /* 0xfffffffc00fc7947 */ /* 0x000fc0000383ffff */
[----:B------:R-:W-:-:S00]  /*0030*/  NOP ;  /* 0x0000000000007918 */ /* 0x000fc00000000000 */
        /* <DEDUP_REMOVED lines=12> */
.L_x_9:


//--------------------- .text._ZN7cutlass13device_kernelIN5flash19enable_sm80_to_sm89INS1_16FlashAttnFwdSm80INS1_25CollectiveMainloopFwdSm80ILi4ELi1ELb0EN4cute5tupleIJNS5_1CILi128EEENS7_ILi64EEENS7_ILi96EEEEEELi96ENS_6half_tEfNS_4arch4Sm80ELb0ELb0ELb1ELb1ELb0ELb0ELb1ELb0EEENS1_21CollectiveEpilogueFwdINS6_IJS8_SA_S9_EEENS6_IJNS7_ILi1EEESI_SI_EEESC_SE_Li128ELb1ELb1ELb0ELb0EEENS1_19SingleTileSchedulerILb1ELb0ELb1ELi128EEEEEEEEEvNT_6ParamsE --------------------------
	.section	.text._ZN7cutlass13device_kernelIN5flash19enable_sm80_to_sm89INS1_16FlashAttnFwdSm80INS1_25CollectiveMainloopFwdSm80ILi4ELi1ELb0EN4cute5tupleIJNS5_1CILi128EEENS7_ILi64EEENS7_ILi96EEEEEELi96ENS_6half_tEfNS_4arch4Sm80ELb0ELb0ELb1ELb1ELb0ELb0ELb1ELb0EEENS1_21CollectiveEpilogueFwdINS6_IJS8_SA_S9_EEENS6_IJNS7_ILi1EEESI_SI_EEESC_SE_Li128ELb1ELb1ELb0ELb0EEENS1_19SingleTileSchedulerILb1ELb0ELb1ELi128EEEEEEEEEvNT_6ParamsE,"ax",@progbits
	.align	128
.text._ZN7cutlass13device_kernelIN5flash19enable_sm80_to_sm89INS1_16FlashAttnFwdSm80INS1_25CollectiveMainloopFwdSm80ILi4ELi1ELb0EN4cute5tupleIJNS5_1CILi128EEENS7_ILi64EEENS7_ILi96EEEEEELi96ENS_6half_tEfNS_4arch4Sm80ELb0ELb0ELb1ELb1ELb0ELb0ELb1ELb0EEENS1_21CollectiveEpilogueFwdINS6_IJS8_SA_S9_EEENS6_IJNS7_ILi1EEESI_SI_EEESC_SE_Li128ELb1ELb1ELb0ELb0EEENS1_19SingleTileSchedulerILb1ELb0ELb1ELi128EEEEEEEEEvNT_6ParamsE:
        .type           _ZN7cutlass13device_kernelIN5flash19enable_sm80_to_sm89INS1_16FlashAttnFwdSm80INS1_25CollectiveMainloopFwdSm80ILi4ELi1ELb0EN4cute5tupleIJNS5_1CILi128EEENS7_ILi64EEENS7_ILi96EEEEEELi96ENS_6half_tEfNS_4arch4Sm80ELb0ELb0ELb1ELb1ELb0ELb0ELb1ELb0EEENS1_21CollectiveEpilogueFwdINS6_IJS8_SA_S9_EEENS6_IJNS7_ILi1EEESI_SI_EEESC_SE_Li128ELb1ELb1ELb0ELb0EEENS1_19SingleTileSchedulerILb1ELb0ELb1ELi128EEEEEEEEEvNT_6ParamsE,@function
        .size           _ZN7cutlass13device_kernelIN5flash19enable_sm80_to_sm89INS1_16FlashAttnFwdSm80INS1_25CollectiveMainloopFwdSm80ILi4ELi1ELb0EN4cute5tupleIJNS5_1CILi128EEENS7_ILi64EEENS7_ILi96EEEEEELi96ENS_6half_tEfNS_4arch4Sm80ELb0ELb0ELb1ELb1ELb0ELb0ELb1ELb0EEENS1_21CollectiveEpilogueFwdINS6_IJS8_SA_S9_EEENS6_IJNS7_ILi1EEESI_SI_EEESC_SE_Li128ELb1ELb1ELb0ELb0EEENS1_19SingleTileSchedulerILb1ELb0ELb1ELi128EEEEEEEEEvNT_6ParamsE,(.L_x_10 - _ZN7cutlass13device_kernelIN5flash19enable_sm80_to_sm89INS1_16FlashAttnFwdSm80INS1_25CollectiveMainloopFwdSm80ILi4ELi1ELb0EN4cute5tupleIJNS5_1CILi128EEENS7_ILi64EEENS7_ILi96EEEEEELi96ENS_6half_tEfNS_4arch4Sm80ELb0ELb0ELb1ELb1ELb0ELb0ELb1ELb0EEENS1_21CollectiveEpilogueFwdINS6_IJS8_SA_S9_EEENS6_IJNS7_ILi1EEESI_SI_EEESC_SE_Li128ELb1ELb1ELb0ELb0EEENS1_19SingleTileSchedulerILb1ELb0ELb1ELi128EEEEEEEEEvNT_6ParamsE)
        .other          _ZN7cutlass13device_kernelIN5flash19enable_sm80_to_sm89INS1_16FlashAttnFwdSm80INS1_25CollectiveMainloopFwdSm80ILi4ELi1ELb0EN4cute5tupleIJNS5_1CILi128EEENS7_ILi64EEENS7_ILi96EEEEEELi96ENS_6half_tEfNS_4arch4Sm80ELb0ELb0ELb1ELb1ELb0ELb0ELb1ELb0EEENS1_21CollectiveEpilogueFwdINS6_IJS8_SA_S9_EEENS6_IJNS7_ILi1EEESI_SI_EEESC_SE_Li128ELb1ELb1ELb0ELb0EEENS1_19SingleTileSchedulerILb1ELb0ELb1ELi128EEEEEEEEEvNT_6ParamsE,@"STO_CUDA_ENTRY STV_DEFAULT"
_ZN7cutlass13device_kernelIN5flash19enable_sm80_to_sm89INS1_16FlashAttnFwdSm80INS1_25CollectiveMainloopFwdSm80ILi4ELi1ELb0EN4cute5tupleIJNS5_1CILi128EEENS7_ILi64EEENS7_ILi96EEEEEELi96ENS_6half_tEfNS_4arch4Sm80ELb0ELb0ELb1ELb1ELb0ELb0ELb1ELb0EEENS1_21CollectiveEpilogueFwdINS6_IJS8_SA_S9_EEENS6_IJNS7_ILi1EEESI_SI_EEESC_SE_Li128ELb1ELb1ELb0ELb0EEENS1_19SingleTileSchedulerILb1ELb0ELb1ELi128EEEEEEEEEvNT_6ParamsE:
[----:B------:R-:W-:Y:S01]  /*0000*/  LDC R1, c[0x0][0x37c] ;  /* 0x0000df00ff017b82 */ /* 0x000fe20000000800 */
[----:B------:R-:W-:Y:S05]  /*0010*/  EXIT ;  /* 0x000000000000794d */ /* 0x000fea0003800000 */
.L_x_1:
        /* <DEDUP_REMOVED lines=14> */
.L_x_10:


//--------------------- .text._ZN7cutlass13device_kernelIN5flash19enable_sm80_to_sm89INS1_16FlashAttnFwdSm80INS1_25CollectiveMainloopFwdSm80ILi4ELi1ELb0EN4cute5tupleIJNS5_1CILi128EEENS7_ILi64EEENS7_ILi96EEEEEELi96ENS_6half_tEfNS_4arch4Sm80ELb0ELb0ELb1ELb1ELb0ELb1ELb1ELb0EEENS1_21CollectiveEpilogueFwdINS6_IJS8_SA_S9_EEENS6_IJNS7_ILi1EEESI_SI_EEESC_SE_Li128ELb1ELb1ELb0ELb0EEENS1_19SingleTileSchedulerILb1ELb0ELb1ELi128EEEEEEEEEvNT_6ParamsE --------------------------
	.section	.text._ZN7cutlass13device_kernelIN5flash19enable_sm80_to_sm89INS1_16FlashAttnFwdSm80INS1_25CollectiveMainloopFwdSm80ILi4ELi1ELb0EN4cute5tupleIJNS5_1CILi128EEENS7_ILi64EEENS7_ILi96EEEEEELi96ENS_6half_tEfNS_4arch4Sm80ELb0ELb0ELb1ELb1ELb0ELb1ELb1ELb0EEENS1_21CollectiveEpilogueFwdINS6_IJS8_SA_S9_EEENS6_IJNS7_ILi1EEESI_SI_EEESC_SE_Li128ELb1ELb1ELb0ELb0EEENS1_19SingleTileSchedulerILb1ELb0ELb1ELi128EEEEEEEEEvNT_6ParamsE,"ax",@progbits
	.align	128
.text._ZN7cutlass13device_kernelIN5flash19enable_sm80_to_sm89INS1_16FlashAttnFwdSm80INS1_25CollectiveMainloopFwdSm80ILi4ELi1ELb0EN4cute5tupleIJNS5_1CILi128EEENS7_ILi64EEENS7_ILi96EEEEEELi96ENS_6half_tEfNS_4arch4Sm80ELb0ELb0ELb1ELb1ELb0ELb1ELb1ELb0EEENS1_21CollectiveEpilogueFwdINS6_IJS8_SA_S9_EEENS6_IJNS7_ILi1EEESI_SI_EEESC_SE_Li128ELb1ELb1ELb0ELb0EEENS1_19SingleTileSchedulerILb1ELb0ELb1ELi128EEEEEEEEEvNT_6ParamsE:
        .type           _ZN7cutlass13device_kernelIN5flash19enable_sm80_to_sm89INS1_16FlashAttnFwdSm80INS1_25CollectiveMainloopFwdSm80ILi4ELi1ELb0EN4cute5tupleIJNS5_1CILi128EEENS7_ILi64EEENS7_ILi96EEEEEELi96ENS_6half_tEfNS_4arch4Sm80ELb0ELb0ELb1ELb1ELb0ELb1ELb1ELb0EEENS1_21CollectiveEpilogueFwdINS6_IJS8_SA_S9_EEENS6_IJNS7_ILi1EEESI_SI_EEESC_SE_Li128ELb1ELb1ELb0ELb0EEENS1_19SingleTileSchedulerILb1ELb0ELb1ELi128EEEEEEEEEvNT_6ParamsE,@function
        .size           _ZN7cutlass13device_kernelIN5flash19enable_sm80_to_sm89INS1_16FlashAttnFwdSm80INS1_25CollectiveMainloopFwdSm80ILi4ELi1ELb0EN4cute5tupleIJNS5_1CILi128EEENS7_ILi64EEENS7_ILi96EEEEEELi96ENS_6half_tEfNS_4arch4Sm80ELb0ELb0ELb1ELb1ELb0ELb1ELb1ELb0EEENS1_21CollectiveEpilogueFwdINS6_IJS8_SA_S9_EEENS6_IJNS7_ILi1EEESI_SI_EEESC_SE_Li128ELb1ELb1ELb0ELb0EEENS1_19SingleTileSchedulerILb1ELb0ELb1ELi128EEEEEEEEEvNT_6ParamsE,(.L_x_11 - _ZN7cutlass13device_kernelIN5flash19enable_sm80_to_sm89INS1_16FlashAttnFwdSm80INS1_25CollectiveMainloopFwdSm80ILi4ELi1ELb0EN4cute5tupleIJNS5_1CILi128EEENS7_ILi64EEENS7_ILi96EEEEEELi96ENS_6half_tEfNS_4arch4Sm80ELb0ELb0ELb1ELb1ELb0ELb1ELb1ELb0EEENS1_21CollectiveEpilogueFwdINS6_IJS8_SA_S9_EEENS6_IJNS7_ILi1EEESI_SI_EEESC_SE_Li128ELb1ELb1ELb0ELb0EEENS1_19SingleTileSchedulerILb1ELb0ELb1ELi128EEEEEEEEEvNT_6ParamsE)
        .other          _ZN7cutlass13device_kernelIN5flash19enable_sm80_to_sm89INS1_16FlashAttnFwdSm80INS1_25CollectiveMainloopFwdSm80ILi4ELi1ELb0EN4cute5tupleIJNS5_1CILi128EEENS7_ILi64EEENS7_ILi96EEEEEELi96ENS_6half_tEfNS_4arch4Sm80ELb0ELb0ELb1ELb1ELb0ELb1ELb1ELb0EEENS1_21CollectiveEpilogueFwdINS6_IJS8_SA_S9_EEENS6_IJNS7_ILi1EEESI_SI_EEESC_SE_Li128ELb1ELb1ELb0ELb0EEENS1_19SingleTileSchedulerILb1ELb0ELb1ELi128EEEEEEEEEvNT_6ParamsE,@"STO_CUDA_ENTRY STV_DEFAULT"
_ZN7cutlass13device_kernelIN5flash19enable_sm80_to_sm89INS1_16FlashAttnFwdSm80INS1_25CollectiveMainloopFwdSm80ILi4ELi1ELb0EN4cute5tupleIJNS5_1CILi128EEENS7_ILi64EEENS7_ILi96EEEEEELi96ENS_6half_tEfNS_4arch4Sm80ELb0ELb0ELb1ELb1ELb0ELb1ELb1ELb0EEENS1_21CollectiveEpilogueFwdINS6_IJS8_SA_S9_EEENS6_IJNS7_ILi1EEESI_SI_EEESC_SE_Li128ELb1ELb1ELb0ELb0EEENS1_19SingleTileSchedulerILb1ELb0ELb1ELi128EEEEEEEEEvNT_6ParamsE:
[----:B------:R-:W-:Y:S01]  /*0000*/  LDC R1, c[0x0][0x37c] ;  /* 0x0000df00ff017b82 */ /* 0x000fe20000000800 */
[----:B------:R-:W-:Y:S05]  /*0010*/  EXIT ;  /* 0x000000000000794d */ /* 0x000fea0003800000 */
.L_x_2:
        /* <DEDUP_REMOVED lines=14> */
.L_x_11:


//--------------------- .text._ZN7cutlass13device_kernelIN5flash19enable_sm80_to_sm89INS1_16FlashAttnFwdSm80INS1_25CollectiveMainloopFwdSm80ILi4ELi1ELb0EN4cute5tupleIJNS5_1CILi128EEENS7_ILi48EEENS7_ILi96EEEEEELi96ENS_6half_tEfNS_4arch4Sm80ELb0ELb1ELb1ELb0ELb0ELb0ELb1ELb0EEENS1_21CollectiveEpilogueFwdINS6_IJS8_SA_S9_EEENS6_IJNS7_ILi1EEESI_SI_EEESC_SE_Li128ELb0ELb1ELb0ELb0EEENS1_19SingleTileSchedulerILb0ELb0ELb1ELi128EEEEEEEEEvNT_6ParamsE --------------------------
	.section	.text._ZN7cutlass13device_kernelIN5flash19enable_sm80_to_sm89INS1_16FlashAttnFwdSm80INS1_25CollectiveMainloopFwdSm80ILi4ELi1ELb0EN4cute5tupleIJNS5_1CILi128EEENS7_ILi48EEENS7_ILi96EEEEEELi96ENS_6half_tEfNS_4arch4Sm80ELb0ELb1ELb1ELb0ELb0ELb0ELb1ELb0EEENS1_21CollectiveEpilogueFwdINS6_IJS8_SA_S9_EEENS6_IJNS7_ILi1EEESI_SI_EEESC_SE_Li128ELb0ELb1ELb0ELb0EEENS1_19SingleTileSchedulerILb0ELb0ELb1ELi128EEEEEEEEEvNT_6ParamsE,"ax",@progbits
	.align	128
.text._ZN7cutlass13device_kernelIN5flash19enable_sm80_to_sm89INS1_16FlashAttnFwdSm80INS1_25CollectiveMainloopFwdSm80ILi4ELi1ELb0EN4cute5tupleIJNS5_1CILi128EEENS7_ILi48EEENS7_ILi96EEEEEELi96ENS_6half_tEfNS_4arch4Sm80ELb0ELb1ELb1ELb0ELb0ELb0ELb1ELb0EEENS1_21CollectiveEpilogueFwdINS6_IJS8_SA_S9_EEENS6_IJNS7_ILi1EEESI_SI_EEESC_SE_Li128ELb0ELb1ELb0ELb0EEENS1_19SingleTileSchedulerILb0ELb0ELb1ELi128EEEEEEEEEvNT_6ParamsE:
        .type           _ZN7cutlass13device_kernelIN5flash19enable_sm80_to_sm89INS1_16FlashAttnFwdSm80INS1_25CollectiveMainloopFwdSm80ILi4ELi1ELb0EN4cute5tupleIJNS5_1CILi128EEENS7_ILi48EEENS7_ILi96EEEEEELi96ENS_6half_tEfNS_4arch4Sm80ELb0ELb1ELb1ELb0ELb0ELb0ELb1ELb0EEENS1_21CollectiveEpilogueFwdINS6_IJS8_SA_S9_EEENS6_IJNS7_ILi1EEESI_SI_EEESC_SE_Li128ELb0ELb1ELb0ELb0EEENS1_19SingleTileSchedulerILb0ELb0ELb1ELi128EEEEEEEEEvNT_6ParamsE,@function
        .size           _ZN7cutlass13device_kernelIN5flash19enable_sm80_to_sm89INS1_16FlashAttnFwdSm80INS1_25CollectiveMainloopFwdSm80ILi4ELi1ELb0EN4cute5tupleIJNS5_1CILi128EEENS7_ILi48EEENS7_ILi96EEEEEELi96ENS_6half_tEfNS_4arch4Sm80ELb0ELb1ELb1ELb0ELb0ELb0ELb1ELb0EEENS1_21CollectiveEpilogueFwdINS6_IJS8_SA_S9_EEENS6_IJNS7_ILi1EEESI_SI_EEESC_SE_Li128ELb0ELb1ELb0ELb0EEENS1_19SingleTileSchedulerILb0ELb0ELb1ELi128EEEEEEEEEvNT_6ParamsE,(.L_x_12 - _ZN7cutlass13device_kernelIN5flash19enable_sm80_to_sm89INS1_16FlashAttnFwdSm80INS1_25CollectiveMainloopFwdSm80ILi4ELi1ELb0EN4cute5tupleIJNS5_1CILi128EEENS7_ILi48EEENS7_ILi96EEEEEELi96ENS_6half_tEfNS_4arch4Sm80ELb0ELb1ELb1ELb0ELb0ELb0ELb1ELb0EEENS1_21CollectiveEpilogueFwdINS6_IJS8_SA_S9_EEENS6_IJNS7_ILi1EEESI_SI_EEESC_SE_Li128ELb0ELb1ELb0ELb0EEENS1_19SingleTileSchedulerILb0ELb0ELb1ELi128EEEEEEEEEvNT_6ParamsE)
        .other          _ZN7cutlass13device_kernelIN5flash19enable_sm80_to_sm89INS1_16FlashAttnFwdSm80INS1_25CollectiveMainloopFwdSm80ILi4ELi1ELb0EN4cute5tupleIJNS5_1CILi128EEENS7_ILi48EEENS7_ILi96EEEEEELi96ENS_6half_tEfNS_4arch4Sm80ELb0ELb1ELb1ELb0ELb0ELb0ELb1ELb0EEENS1_21CollectiveEpilogueFwdINS6_IJS8_SA_S9_EEENS6_IJNS7_ILi1EEESI_SI_EEESC_SE_Li128ELb0ELb1ELb0ELb0EEENS1_19SingleTileSchedulerILb0ELb0ELb1ELi128EEEEEEEEEvNT_6ParamsE,@"STO_CUDA_ENTRY STV_DEFAULT"
_ZN7cutlass13device_kernelIN5flash19enable_sm80_to_sm89INS1_16FlashAttnFwdSm80INS1_25CollectiveMainloopFwdSm80ILi4ELi1ELb0EN4cute5tupleIJNS5_1CILi128EEENS7_ILi48EEENS7_ILi96EEEEEELi96ENS_6half_tEfNS_4arch4Sm80ELb0ELb1ELb1ELb0ELb0ELb0ELb1ELb0EEENS1_21CollectiveEpilogueFwdINS6_IJS8_SA_S9_EEENS6_IJNS7_ILi1EEESI_SI_EEESC_SE_Li128ELb0ELb1ELb0ELb0EEENS1_19SingleTileSchedulerILb0ELb0ELb1ELi128EEEEEEEEEvNT_6ParamsE:
[----:B------:R-:W-:Y:S01]  /*0000*/  LDC R1, c[0x0][0x37c] ;  /* 0x0000df00ff017b82 */ /* 0x000fe20000000800 */
[----:B------:R-:W-:Y:S05]  /*0010*/  EXIT ;  /* 0x000000000000794d */ /* 0x000fea0003800000 */
.L_x_3:
        /* <DEDUP_REMOVED lines=14> */
.L_x_12:


//--------------------- .text._ZN7cutlass13device_kernelIN5flash19enable_sm80_to_sm89INS1_16FlashAttnFwdSm80INS1_25CollectiveMainloopFwdSm80ILi4ELi1ELb0EN4cute5tupleIJNS5_1CILi128EEENS7_ILi48EEENS7_ILi96EEEEEELi96ENS_6half_tEfNS_4arch4Sm80ELb0ELb1ELb1ELb1ELb0ELb0ELb1ELb0EEENS1_21CollectiveEpilogueFwdINS6_IJS8_SA_S9_EEENS6_IJNS7_ILi1EEESI_SI_EEESC_SE_Li128ELb1ELb1ELb0ELb0EEENS1_19SingleTileSchedulerILb1ELb0ELb1ELi128EEEEEEEEEvNT_6ParamsE --------------------------
	.section	.text._ZN7cutlass13device_kernelIN5flash19enable_sm80_to_sm89INS1_16FlashAttnFwdSm80INS1_25CollectiveMainloopFwdSm80ILi4ELi1ELb0EN4cute5tupleIJNS5_1CILi128EEENS7_ILi48EEENS7_ILi96EEEEEELi96ENS_6half_tEfNS_4arch4Sm80ELb0ELb1ELb1ELb1ELb0ELb0ELb1ELb0EEENS1_21CollectiveEpilogueFwdINS6_IJS8_SA_S9_EEENS6_IJNS7_ILi1EEESI_SI_EEESC_SE_Li128ELb1ELb1ELb0ELb0EEENS1_19SingleTileSchedulerILb1ELb0ELb1ELi128EEEEEEEEEvNT_6ParamsE,"ax",@progbits
	.align	128
.text._ZN7cutlass13device_kernelIN5flash19enable_sm80_to_sm89INS1_16FlashAttnFwdSm80INS1_25CollectiveMainloopFwdSm80ILi4ELi1ELb0EN4cute5tupleIJNS5_1CILi128EEENS7_ILi48EEENS7_ILi96EEEEEELi96ENS_6half_tEfNS_4arch4Sm80ELb0ELb1ELb1ELb1ELb0ELb0ELb1ELb0EEENS1_21CollectiveEpilogueFwdINS6_IJS8_SA_S9_EEENS6_IJNS7_ILi1EEESI_SI_EEESC_SE_Li128ELb1ELb1ELb0ELb0EEENS1_19SingleTileSchedulerILb1ELb0ELb1ELi128EEEEEEEEEvNT_6ParamsE:
        .type           _ZN7cutlass13device_kernelIN5flash19enable_sm80_to_sm89INS1_16FlashAttnFwdSm80INS1_25CollectiveMainloopFwdSm80ILi4ELi1ELb0EN4cute5tupleIJNS5_1CILi128EEENS7_ILi48EEENS7_ILi96EEEEEELi96ENS_6half_tEfNS_4arch4Sm80ELb0ELb1ELb1ELb1ELb0ELb0ELb1ELb0EEENS1_21CollectiveEpilogueFwdINS6_IJS8_SA_S9_EEENS6_IJNS7_ILi1EEESI_SI_EEESC_SE_Li128ELb1ELb1ELb0ELb0EEENS1_19SingleTileSchedulerILb1ELb0ELb1ELi128EEEEEEEEEvNT_6ParamsE,@function
        .size           _ZN7cutlass13device_kernelIN5flash19enable_sm80_to_sm89INS1_16FlashAttnFwdSm80INS1_25CollectiveMainloopFwdSm80ILi4ELi1ELb0EN4cute5tupleIJNS5_1CILi128EEENS7_ILi48EEENS7_ILi96EEEEEELi96ENS_6half_tEfNS_4arch4Sm80ELb0ELb1ELb1ELb1ELb0ELb0ELb1ELb0EEENS1_21CollectiveEpilogueFwdINS6_IJS8_SA_S9_EEENS6_IJNS7_ILi1EEESI_SI_EEESC_SE_Li128ELb1ELb1ELb0ELb0EEENS1_19SingleTileSchedulerILb1ELb0ELb1ELi128EEEEEEEEEvNT_6ParamsE,(.L_x_13 - _ZN7cutlass13device_kernelIN5flash19enable_sm80_to_sm89INS1_16FlashAttnFwdSm80INS1_25CollectiveMainloopFwdSm80ILi4ELi1ELb0EN4cute5tupleIJNS5_1CILi128EEENS7_ILi48EEENS7_ILi96EEEEEELi96ENS_6half_tEfNS_4arch4Sm80ELb0ELb1ELb1ELb1ELb0ELb0ELb1ELb0EEENS1_21CollectiveEpilogueFwdINS6_IJS8_SA_S9_EEENS6_IJNS7_ILi1EEESI_SI_EEESC_SE_Li128ELb1ELb1ELb0ELb0EEENS1_19SingleTileSchedulerILb1ELb0ELb1ELi128EEEEEEEEEvNT_6ParamsE)
        .other          _ZN7cutlass13device_kernelIN5flash19enable_sm80_to_sm89INS1_16FlashAttnFwdSm80INS1_25CollectiveMainloopFwdSm80ILi4ELi1ELb0EN4cute5tupleIJNS5_1CILi128EEENS7_ILi48EEENS7_ILi96EEEEEELi96ENS_6half_tEfNS_4arch4Sm80ELb0ELb1ELb1ELb1ELb0ELb0ELb1ELb0EEENS1_21CollectiveEpilogueFwdINS6_IJS8_SA_S9_EEENS6_IJNS7_ILi1EEESI_SI_EEESC_SE_Li128ELb1ELb1ELb0ELb0EEENS1_19SingleTileSchedulerILb1ELb0ELb1ELi128EEEEEEEEEvNT_6ParamsE,@"STO_CUDA_ENTRY STV_DEFAULT"
_ZN7cutlass13device_kernelIN5flash19enable_sm80_to_sm89INS1_16FlashAttnFwdSm80INS1_25CollectiveMainloopFwdSm80ILi4ELi1ELb0EN4cute5tupleIJNS5_1CILi128EEENS7_ILi48EEENS7_ILi96EEEEEELi96ENS_6half_tEfNS_4arch4Sm80ELb0ELb1ELb1ELb1ELb0ELb0ELb1ELb0EEENS1_21CollectiveEpilogueFwdINS6_IJS8_SA_S9_EEENS6_IJNS7_ILi1EEESI_SI_EEESC_SE_Li128ELb1ELb1ELb0ELb0EEENS1_19SingleTileSchedulerILb1ELb0ELb1ELi128EEEEEEEEEvNT_6ParamsE:
[----:B------:R-:W-:Y:S01]  /*0000*/  LDC R1, c[0x0][0x37c] ;  /* 0x0000df00ff017b82 */ /* 0x000fe20000000800 */
[----:B------:R-:W-:Y:S05]  /*0010*/  EXIT ;  /* 0x000000000000794d */ /* 0x000fea0003800000 */
.L_x_4:
        /* <DEDUP_REMOVED lines=14> */
.L_x_13:


//--------------------- .text._ZN7cutlass13device_kernelIN5flash19enable_sm80_to_sm89INS1_16FlashAttnFwdSm80INS1_25CollectiveMainloopFwdSm80ILi4ELi1ELb0EN4cute5tupleIJNS5_1CILi128EEENS7_ILi48EEENS7_ILi96EEEEEELi96ENS_6half_tEfNS_4arch4Sm80ELb0ELb1ELb1ELb1ELb0ELb1ELb1ELb0EEENS1_21CollectiveEpilogueFwdINS6_IJS8_SA_S9_EEENS6_IJNS7_ILi1EEESI_SI_EEESC_SE_Li128ELb1ELb1ELb0ELb0EEENS1_19SingleTileSchedulerILb1ELb0ELb1ELi128EEEEEEEEEvNT_6ParamsE --------------------------
	.section	.text._ZN7cutlass13device_kernelIN5flash19enable_sm80_to_sm89INS1_16FlashAttnFwdSm80INS1_25CollectiveMainloopFwdSm80ILi4ELi1ELb0EN4cute5tupleIJNS5_1CILi128EEENS7_ILi48EEENS7_ILi96EEEEEELi96ENS_6half_tEfNS_4arch4Sm80ELb0ELb1ELb1ELb1ELb0ELb1ELb1ELb0EEENS1_21CollectiveEpilogueFwdINS6_IJS8_SA_S9_EEENS6_IJNS7_ILi1EEESI_SI_EEESC_SE_Li128ELb1ELb1ELb0ELb0EEENS1_19SingleTileSchedulerILb1ELb0ELb1ELi128EEEEEEEEEvNT_6ParamsE,"ax",@progbits
	.align	128
.text._ZN7cutlass13device_kernelIN5flash19enable_sm80_to_sm89INS1_16FlashAttnFwdSm80INS1_25CollectiveMainloopFwdSm80ILi4ELi1ELb0EN4cute5tupleIJNS5_1CILi128EEENS7_ILi48EEENS7_ILi96EEEEEELi96ENS_6half_tEfNS_4arch4Sm80ELb0ELb1ELb1ELb1ELb0ELb1ELb1ELb0EEENS1_21CollectiveEpilogueFwdINS6_IJS8_SA_S9_EEENS6_IJNS7_ILi1EEESI_SI_EEESC_SE_Li128ELb1ELb1ELb0ELb0EEENS1_19SingleTileSchedulerILb1ELb0ELb1ELi128EEEEEEEEEvNT_6ParamsE:
        .type           _ZN7cutlass13device_kernelIN5flash19enable_sm80_to_sm89INS1_16FlashAttnFwdSm80INS1_25CollectiveMainloopFwdSm80ILi4ELi1ELb0EN4cute5tupleIJNS5_1CILi128EEENS7_ILi48EEENS7_ILi96EEEEEELi96ENS_6half_tEfNS_4arch4Sm80ELb0ELb1ELb1ELb1ELb0ELb1ELb1ELb0EEENS1_21CollectiveEpilogueFwdINS6_IJS8_SA_S9_EEENS6_IJNS7_ILi1EEESI_SI_EEESC_SE_Li128ELb1ELb1ELb0ELb0EEENS1_19SingleTileSchedulerILb1ELb0ELb1ELi128EEEEEEEEEvNT_6ParamsE,@function
        .size           _ZN7cutlass13device_kernelIN5flash19enable_sm80_to_sm89INS1_16FlashAttnFwdSm80INS1_25CollectiveMainloopFwdSm80ILi4ELi1ELb0EN4cute5tupleIJNS5_1CILi128EEENS7_ILi48EEENS7_ILi96EEEEEELi96ENS_6half_tEfNS_4arch4Sm80ELb0ELb1ELb1ELb1ELb0ELb1ELb1ELb0EEENS1_21CollectiveEpilogueFwdINS6_IJS8_SA_S9_EEENS6_IJNS7_ILi1EEESI_SI_EEESC_SE_Li128ELb1ELb1ELb0ELb0EEENS1_19SingleTileSchedulerILb1ELb0ELb1ELi128EEEEEEEEEvNT_6ParamsE,(.L_x_14 - _ZN7cutlass13device_kernelIN5flash19enable_sm80_to_sm89INS1_16FlashAttnFwdSm80INS1_25CollectiveMainloopFwdSm80ILi4ELi1ELb0EN4cute5tupleIJNS5_1CILi128EEENS7_ILi48EEENS7_ILi96EEEEEELi96ENS_6half_tEfNS_4arch4Sm80ELb0ELb1ELb1ELb1ELb0ELb1ELb1ELb0EEENS1_21CollectiveEpilogueFwdINS6_IJS8_SA_S9_EEENS6_IJNS7_ILi1EEESI_SI_EEESC_SE_Li128ELb1ELb1ELb0ELb0EEENS1_19SingleTileSchedulerILb1ELb0ELb1ELi128EEEEEEEEEvNT_6ParamsE)
        .other          _ZN7cutlass13device_kernelIN5flash19enable_sm80_to_sm89INS1_16FlashAttnFwdSm80INS1_25CollectiveMainloopFwdSm80ILi4ELi1ELb0EN4cute5tupleIJNS5_1CILi128EEENS7_ILi48EEENS7_ILi96EEEEEELi96ENS_6half_tEfNS_4arch4Sm80ELb0ELb1ELb1ELb1ELb0ELb1ELb1ELb0EEENS1_21CollectiveEpilogueFwdINS6_IJS8_SA_S9_EEENS6_IJNS7_ILi1EEESI_SI_EEESC_SE_Li128ELb1ELb1ELb0ELb0EEENS1_19SingleTileSchedulerILb1ELb0ELb1ELi128EEEEEEEEEvNT_6ParamsE,@"STO_CUDA_ENTRY STV_DEFAULT"
_ZN7cutlass13device_kernelIN5flash19enable_sm80_to_sm89INS1_16FlashAttnFwdSm80INS1_25CollectiveMainloopFwdSm80ILi4ELi1ELb0EN4cute5tupleIJNS5_1CILi128EEENS7_ILi48EEENS7_ILi96EEEEEELi96ENS_6half_tEfNS_4arch4Sm80ELb0ELb1ELb1ELb1ELb0ELb1ELb1ELb0EEENS1_21CollectiveEpilogueFwdINS6_IJS8_SA_S9_EEENS6_IJNS7_ILi1EEESI_SI_EEESC_SE_Li128ELb1ELb1ELb0ELb0EEENS1_19SingleTileSchedulerILb1ELb0ELb1ELi128EEEEEEEEEvNT_6ParamsE:
[----:B------:R-:W-:Y:S01]  /*0000*/  LDC R1, c[0x0][0x37c] ;  /* 0x0000df00ff017b82 */ /* 0x000fe20000000800 */
[----:B------:R-:W-:Y:S05]  /*0010*/  EXIT ;  /* 0x000000000000794d */ /* 0x000fea0003800000 */
.L_x_5:
        /* <DEDUP_REMOVED lines=14> */
.L_x_14:


//--------------------- .text._ZN7cutlass13device_kernelIN5flash19enable_sm80_to_sm89INS1_16FlashAttnFwdSm80INS1_25CollectiveMainloopFwdSm80ILi4ELi1ELb0EN4cute5tupleIJNS5_1CILi128EEENS7_ILi64EEENS7_ILi96EEEEEELi96ENS_6half_tEfNS_4arch4Sm80ELb1ELb0ELb1ELb0ELb0ELb0ELb1ELb0EEENS1_21CollectiveEpilogueFwdINS6_IJS8_SA_S9_EEENS6_IJNS7_ILi1EEESI_SI_EEESC_SE_Li128ELb0ELb1ELb0ELb0EEENS1_30DynamicPersistentTileSchedulerILi128ELi128ELb0ELb1ELb0EEEEEEEEEvNT_6ParamsE --------------------------
	.section	.text._ZN7cutlass13device_kernelIN5flash19enable_sm80_to_sm89INS1_16FlashAttnFwdSm80INS1_25CollectiveMainloopFwdSm80ILi4ELi1ELb0EN4cute5tupleIJNS5_1CILi128EEENS7_ILi64EEENS7_ILi96EEEEEELi96ENS_6half_tEfNS_4arch4Sm80ELb1ELb0ELb1ELb0ELb0ELb0ELb1ELb0EEENS1_21CollectiveEpilogueFwdINS6_IJS8_SA_S9_EEENS6_IJNS7_ILi1EEESI_SI_EEESC_SE_Li128ELb0ELb1ELb0ELb0EEENS1_30DynamicPersistentTileSchedulerILi128ELi128ELb0ELb1ELb0EEEEEEEEEvNT_6ParamsE,"ax",@progbits
	.align	128
.text._ZN7cutlass13device_kernelIN5flash19enable_sm80_to_sm89INS1_16FlashAttnFwdSm80INS1_25CollectiveMainloopFwdSm80ILi4ELi1ELb0EN4cute5tupleIJNS5_1CILi128EEENS7_ILi64EEENS7_ILi96EEEEEELi96ENS_6half_tEfNS_4arch4Sm80ELb1ELb0ELb1ELb0ELb0ELb0ELb1ELb0EEENS1_21CollectiveEpilogueFwdINS6_IJS8_SA_S9_EEENS6_IJNS7_ILi1EEESI_SI_EEESC_SE_Li128ELb0ELb1ELb0ELb0EEENS1_30DynamicPersistentTileSchedulerILi128ELi128ELb0ELb1ELb0EEEEEEEEEvNT_6ParamsE:
        .type           _ZN7cutlass13device_kernelIN5flash19enable_sm80_to_sm89INS1_16FlashAttnFwdSm80INS1_25CollectiveMainloopFwdSm80ILi4ELi1ELb0EN4cute5tupleIJNS5_1CILi128EEENS7_ILi64EEENS7_ILi96EEEEEELi96ENS_6half_tEfNS_4arch4Sm80ELb1ELb0ELb1ELb0ELb0ELb0ELb1ELb0EEENS1_21CollectiveEpilogueFwdINS6_IJS8_SA_S9_EEENS6_IJNS7_ILi1EEESI_SI_EEESC_SE_Li128ELb0ELb1ELb0ELb0EEENS1_30DynamicPersistentTileSchedulerILi128ELi128ELb0ELb1ELb0EEEEEEEEEvNT_6ParamsE,@function
        .size           _ZN7cutlass13device_kernelIN5flash19enable_sm80_to_sm89INS1_16FlashAttnFwdSm80INS1_25CollectiveMainloopFwdSm80ILi4ELi1ELb0EN4cute5tupleIJNS5_1CILi128EEENS7_ILi64EEENS7_ILi96EEEEEELi96ENS_6half_tEfNS_4arch4Sm80ELb1ELb0ELb1ELb0ELb0ELb0ELb1ELb0EEENS1_21CollectiveEpilogueFwdINS6_IJS8_SA_S9_EEENS6_IJNS7_ILi1EEESI_SI_EEESC_SE_Li128ELb0ELb1ELb0ELb0EEENS1_30DynamicPersistentTileSchedulerILi128ELi128ELb0ELb1ELb0EEEEEEEEEvNT_6ParamsE,(.L_x_15 - _ZN7cutlass13device_kernelIN5flash19enable_sm80_to_sm89INS1_16FlashAttnFwdSm80INS1_25CollectiveMainloopFwdSm80ILi4ELi1ELb0EN4cute5tupleIJNS5_1CILi128EEENS7_ILi64EEENS7_ILi96EEEEEELi96ENS_6half_tEfNS_4arch4Sm80ELb1ELb0ELb1ELb0ELb0ELb0ELb1ELb0EEENS1_21CollectiveEpilogueFwdINS6_IJS8_SA_S9_EEENS6_IJNS7_ILi1EEESI_SI_EEESC_SE_Li128ELb0ELb1ELb0ELb0EEENS1_30DynamicPersistentTileSchedulerILi128ELi128ELb0ELb1ELb0EEEEEEEEEvNT_6ParamsE)
        .other          _ZN7cutlass13device_kernelIN5flash19enable_sm80_to_sm89INS1_16FlashAttnFwdSm80INS1_25CollectiveMainloopFwdSm80ILi4ELi1ELb0EN4cute5tupleIJNS5_1CILi128EEENS7_ILi64EEENS7_ILi96EEEEEELi96ENS_6half_tEfNS_4arch4Sm80ELb1ELb0ELb1ELb0ELb0ELb0ELb1ELb0EEENS1_21CollectiveEpilogueFwdINS6_IJS8_SA_S9_EEENS6_IJNS7_ILi1EEESI_SI_EEESC_SE_Li128ELb0ELb1ELb0ELb0EEENS1_30DynamicPersistentTileSchedulerILi128ELi128ELb0ELb1ELb0EEEEEEEEEvNT_6ParamsE,@"STO_CUDA_ENTRY STV_DEFAULT"
_ZN7cutlass13device_kernelIN5flash19enable_sm80_to_sm89INS1_16FlashAttnFwdSm80INS1_25CollectiveMainloopFwdSm80ILi4ELi1ELb0EN4cute5tupleIJNS5_1CILi128EEENS7_ILi64EEENS7_ILi96EEEEEELi96ENS_6half_tEfNS_4arch4Sm80ELb1ELb0ELb1ELb0ELb0ELb0ELb1ELb0EEENS1_21CollectiveEpilogueFwdINS6_IJS8_SA_S9_EEENS6_IJNS7_ILi1EEESI_SI_EEESC_SE_Li128ELb0ELb1ELb0ELb0EEENS1_30DynamicPersistentTileSchedulerILi128ELi128ELb0ELb1ELb0EEEEEEEEEvNT_6ParamsE:
[----:B------:R-:W-:Y:S01]  /*0000*/  LDC R1, c[0x0][0x37c] ;  /* 0x0000df00ff017b82 */ /* 0x000fe20000000800 */
[----:B------:R-:W-:Y:S05]  /*0010*/  EXIT ;  /* 0x000000000000794d */ /* 0x000fea0003800000 */
.L_x_6:
        /* <DEDUP_REMOVED lines=14> */
.L_x_15:


//--------------------- .text._ZN7cutlass13device_kernelIN5flash19enable_sm80_to_sm89INS1_16FlashAttnFwdSm80INS1_25CollectiveMainloopFwdSm80ILi4ELi1ELb0EN4cute5tupleIJNS5_1CILi128EEENS7_ILi64EEENS7_ILi96EEEEEELi96ENS_6half_tEfNS_4arch4Sm80ELb1ELb0ELb1ELb1ELb0ELb0ELb1ELb0EEENS1_21CollectiveEpilogueFwdINS6_IJS8_SA_S9_EEENS6_IJNS7_ILi1EEESI_SI_EEESC_SE_Li128ELb1ELb1ELb0ELb0EEENS1_19SingleTileSchedulerILb1ELb0ELb1ELi128EEEEEEEEEvNT_6ParamsE --------------------------
	.section	.text._ZN7cutlass13device_kernelIN5flash19enable_sm80_to_sm89INS1_16FlashAttnFwdSm80INS1_25CollectiveMainloopFwdSm80ILi4ELi1ELb0EN4cute5tupleIJNS5_1CILi128EEENS7_ILi64EEENS7_ILi96EEEEEELi96ENS_6half_tEfNS_4arch4Sm80ELb1ELb0ELb1ELb1ELb0ELb0ELb1ELb0EEENS1_21CollectiveEpilogueFwdINS6_IJS8_SA_S9_EEENS6_IJNS7_ILi1EEESI_SI_EEESC_SE_Li128ELb1ELb1ELb0ELb0EEENS1_19SingleTileSchedulerILb1ELb0ELb1ELi128EEEEEEEEEvNT_6ParamsE,"ax",@progbits
	.align	128
.text._ZN7cutlass13device_kernelIN5flash19enable_sm80_to_sm89INS1_16FlashAttnFwdSm80INS1_25CollectiveMainloopFwdSm80ILi4ELi1ELb0EN4cute5tupleIJNS5_1CILi128EEENS7_ILi64EEENS7_ILi96EEEEEELi96ENS_6half_tEfNS_4arch4Sm80ELb1ELb0ELb1ELb1ELb0ELb0ELb1ELb0EEENS1_21CollectiveEpilogueFwdINS6_IJS8_SA_S9_EEENS6_IJNS7_ILi1EEESI_SI_EEESC_SE_Li128ELb1ELb1ELb0ELb0EEENS1_19SingleTileSchedulerILb1ELb0ELb1ELi128EEEEEEEEEvNT_6ParamsE:
        .type           _ZN7cutlass13device_kernelIN5flash19enable_sm80_to_sm89INS1_16FlashAttnFwdSm80INS1_25CollectiveMainloopFwdSm80ILi4ELi1ELb0EN4cute5tupleIJNS5_1CILi128EEENS7_ILi64EEENS7_ILi96EEEEEELi96ENS_6half_tEfNS_4arch4Sm80ELb1ELb0ELb1ELb1ELb0ELb0ELb1ELb0EEENS1_21CollectiveEpilogueFwdINS6_IJS8_SA_S9_EEENS6_IJNS7_ILi1EEESI_SI_EEESC_SE_Li128ELb1ELb1ELb0ELb0EEENS1_19SingleTileSchedulerILb1ELb0ELb1ELi128EEEEEEEEEvNT_6ParamsE,@function
        .size           _ZN7cutlass13device_kernelIN5flash19enable_sm80_to_sm89INS1_16FlashAttnFwdSm80INS1_25CollectiveMainloopFwdSm80ILi4ELi1ELb0EN4cute5tupleIJNS5_1CILi128EEENS7_ILi64EEENS7_ILi96EEEEEELi96ENS_6half_tEfNS_4arch4Sm80ELb1ELb0ELb1ELb1ELb0ELb0ELb1ELb0EEENS1_21CollectiveEpilogueFwdINS6_IJS8_SA_S9_EEENS6_IJNS7_ILi1EEESI_SI_EEESC_SE_Li128ELb1ELb1ELb0ELb0EEENS1_19SingleTileSchedulerILb1ELb0ELb1ELi128EEEEEEEEEvNT_6ParamsE,(.L_x_16 - _ZN7cutlass13device_kernelIN5flash19enable_sm80_to_sm89INS1_16FlashAttnFwdSm80INS1_25CollectiveMainloopFwdSm80ILi4ELi1ELb0EN4cute5tupleIJNS5_1CILi128EEENS7_ILi64EEENS7_ILi96EEEEEELi96ENS_6half_tEfNS_4arch4Sm80ELb1ELb0ELb1ELb1ELb0ELb0ELb1ELb0EEENS1_21CollectiveEpilogueFwdINS6_IJS8_SA_S9_EEENS6_IJNS7_ILi1EEESI_SI_EEESC_SE_Li128ELb1ELb1ELb0ELb0EEENS1_19SingleTileSchedulerILb1ELb0ELb1ELi128EEEEEEEEEvNT_6ParamsE)
        .other          _ZN7cutlass13device_kernelIN5flash19enable_sm80_to_sm89INS1_16FlashAttnFwdSm80INS1_25CollectiveMainloopFwdSm80ILi4ELi1ELb0EN4cute5tupleIJNS5_1CILi128EEENS7_ILi64EEENS7_ILi96EEEEEELi96ENS_6half_tEfNS_4arch4Sm80ELb1ELb0ELb1ELb1ELb0ELb0ELb1ELb0EEENS1_21CollectiveEpilogueFwdINS6_IJS8_SA_S9_EEENS6_IJNS7_ILi1EEESI_SI_EEESC_SE_Li128ELb1ELb1ELb0ELb0EEENS1_19SingleTileSchedulerILb1ELb0ELb1ELi128EEEEEEEEEvNT_6ParamsE,@"STO_CUDA_ENTRY STV_DEFAULT"
_ZN7cutlass13device_kernelIN5flash19enable_sm80_to_sm89INS1_16FlashAttnFwdSm80INS1_25CollectiveMainloopFwdSm80ILi4ELi1ELb0EN4cute5tupleIJNS5_1CILi128EEENS7_ILi64EEENS7_ILi96EEEEEELi96ENS_6half_tEfNS_4arch4Sm80ELb1ELb0ELb1ELb1ELb0ELb0ELb1ELb0EEENS1_21CollectiveEpilogueFwdINS6_IJS8_SA_S9_EEENS6_IJNS7_ILi1EEESI_SI_EEESC_SE_Li128ELb1ELb1ELb0ELb0EEENS1_19SingleTileSchedulerILb1ELb0ELb1ELi128EEEEEEEEEvNT_6ParamsE:
[----:B------:R-:W-:Y:S01]  /*0000*/  LDC R1, c[0x0][0x37c] ;  /* 0x0000df00ff017b82 */ /* 0x000fe20000000800 */
[----:B------:R-:W-:Y:S05]  /*0010*/  EXIT ;  /* 0x000000000000794d */ /* 0x000fea0003800000 */
.L_x_7:
        /* <DEDUP_REMOVED lines=14> */
.L_x_16:


//--------------------- .text._ZN7cutlass13device_kernelIN5flash19enable_sm80_to_sm89INS1_16FlashAttnFwdSm80INS1_25CollectiveMainloopFwdSm80ILi4ELi1ELb0EN4cute5tupleIJNS5_1CILi128EEENS7_ILi64EEENS7_ILi96EEEEEELi96ENS_6half_tEfNS_4arch4Sm80ELb1ELb0ELb1ELb1ELb0ELb1ELb1ELb0EEENS1_21CollectiveEpilogueFwdINS6_IJS8_SA_S9_EEENS6_IJNS7_ILi1EEESI_SI_EEESC_SE_Li128ELb1ELb1ELb0ELb0EEENS1_19SingleTileSchedulerILb1ELb0ELb1ELi128EEEEEEEEEvNT_6ParamsE --------------------------
	.section	.text._ZN7cutlass13device_kernelIN5flash19enable_sm80_to_sm89INS1_16FlashAttnFwdSm80INS1_25CollectiveMainloopFwdSm80ILi4ELi1ELb0EN4cute5tupleIJNS5_1CILi128EEENS7_ILi64EEENS7_ILi96EEEEEELi96ENS_6half_tEfNS_4arch4Sm80ELb1ELb0ELb1ELb1ELb0ELb1ELb1ELb0EEENS1_21CollectiveEpilogueFwdINS6_IJS8_SA_S9_EEENS6_IJNS7_ILi1EEESI_SI_EEESC_SE_Li128ELb1ELb1ELb0ELb0EEENS1_19SingleTileSchedulerILb1ELb0ELb1ELi128EEEEEEEEEvNT_6ParamsE,"ax",@progbits
	.align	128
.text._ZN7cutlass13device_kernelIN5flash19enable_sm80_to_sm89INS1_16FlashAttnFwdSm80INS1_25CollectiveMainloopFwdSm80ILi4ELi1ELb0EN4cute5tupleIJNS5_1CILi128EEENS7_ILi64EEENS7_ILi96EEEEEELi96ENS_6half_tEfNS_4arch4Sm80ELb1ELb0ELb1ELb1ELb0ELb1ELb1ELb0EEENS1_21CollectiveEpilogueFwdINS6_IJS8_SA_S9_EEENS6_IJNS7_ILi1EEESI_SI_EEESC_SE_Li128ELb1ELb1ELb0ELb0EEENS1_19SingleTileSchedulerILb1ELb0ELb1ELi128EEEEEEEEEvNT_6ParamsE:
        .type           _ZN7cutlass13device_kernelIN5flash19enable_sm80_to_sm89INS1_16FlashAttnFwdSm80INS1_25CollectiveMainloopFwdSm80ILi4ELi1ELb0EN4cute5tupleIJNS5_1CILi128EEENS7_ILi64EEENS7_ILi96EEEEEELi96ENS_6half_tEfNS_4arch4Sm80ELb1ELb0ELb1ELb1ELb0ELb1ELb1ELb0EEENS1_21CollectiveEpilogueFwdINS6_IJS8_SA_S9_EEENS6_IJNS7_ILi1EEESI_SI_EEESC_SE_Li128ELb1ELb1ELb0ELb0EEENS1_19SingleTileSchedulerILb1ELb0ELb1ELi128EEEEEEEEEvNT_6ParamsE,@function
        .size           _ZN7cutlass13device_kernelIN5flash19enable_sm80_to_sm89INS1_16FlashAttnFwdSm80INS1_25CollectiveMainloopFwdSm80ILi4ELi1ELb0EN4cute5tupleIJNS5_1CILi128EEENS7_ILi64EEENS7_ILi96EEEEEELi96ENS_6half_tEfNS_4arch4Sm80ELb1ELb0ELb1ELb1ELb0ELb1ELb1ELb0EEENS1_21CollectiveEpilogueFwdINS6_IJS8_SA_S9_EEENS6_IJNS7_ILi1EEESI_SI_EEESC_SE_Li128ELb1ELb1ELb0ELb0EEENS1_19SingleTileSchedulerILb1ELb0ELb1ELi128EEEEEEEEEvNT_6ParamsE,(.L_x_17 - _ZN7cutlass13device_kernelIN5flash19enable_sm80_to_sm89INS1_16FlashAttnFwdSm80INS1_25CollectiveMainloopFwdSm80ILi4ELi1ELb0EN4cute5tupleIJNS5_1CILi128EEENS7_ILi64EEENS7_ILi96EEEEEELi96ENS_6half_tEfNS_4arch4Sm80ELb1ELb0ELb1ELb1ELb0ELb1ELb1ELb0EEENS1_21CollectiveEpilogueFwdINS6_IJS8_SA_S9_EEENS6_IJNS7_ILi1EEESI_SI_EEESC_SE_Li128ELb1ELb1ELb0ELb0EEENS1_19SingleTileSchedulerILb1ELb0ELb1ELi128EEEEEEEEEvNT_6ParamsE)
        .other          _ZN7cutlass13device_kernelIN5flash19enable_sm80_to_sm89INS1_16FlashAttnFwdSm80INS1_25CollectiveMainloopFwdSm80ILi4ELi1ELb0EN4cute5tupleIJNS5_1CILi128EEENS7_ILi64EEENS7_ILi96EEEEEELi96ENS_6half_tEfNS_4arch4Sm80ELb1ELb0ELb1ELb1ELb0ELb1ELb1ELb0EEENS1_21CollectiveEpilogueFwdINS6_IJS8_SA_S9_EEENS6_IJNS7_ILi1EEESI_SI_EEESC_SE_Li128ELb1ELb1ELb0ELb0EEENS1_19SingleTileSchedulerILb1ELb0ELb1ELi128EEEEEEEEEvNT_6ParamsE,@"STO_CUDA_ENTRY STV_DEFAULT"
_ZN7cutlass13device_kernelIN5flash19enable_sm80_to_sm89INS1_16FlashAttnFwdSm80INS1_25CollectiveMainloopFwdSm80ILi4ELi1ELb0EN4cute5tupleIJNS5_1CILi128EEENS7_ILi64EEENS7_ILi96EEEEEELi96ENS_6half_tEfNS_4arch4Sm80ELb1ELb0ELb1ELb1ELb0ELb1ELb1ELb0EEENS1_21CollectiveEpilogueFwdINS6_IJS8_SA_S9_EEENS6_IJNS7_ILi1EEESI_SI_EEESC_SE_Li128ELb1ELb1ELb0ELb0EEENS1_19SingleTileSchedulerILb1ELb0ELb1ELi128EEEEEEEEEvNT_6ParamsE:
[----:B------:R-:W-:Y:S01]  /*0000*/  LDC R1, c[0x0][0x37c] ;  /* 0x0000df00ff017b82 */ /* 0x000fe20000000800 */
[----:B------:R-:W-:Y:S05]  /*0010*/  EXIT ;  /* 0x000000000000794d */ /* 0x000fea0003800000 */
.L_x_8:
        /* <DEDUP_REMOVED lines=14> */
.L_x_17:


//--------------------- .nv.shared.reserved.0     --------------------------
	.section	.nv.shared.reserved.0,"aw",@nobits
	.weak		__nv_reservedSMEM_offset_0_alias
	.size		__nv_reservedSMEM_offset_0_alias, 0, 64
	.other		__nv_reservedSMEM_offset_0_alias,@"STO_CUDA_RESERVED_SHARED STV_DEFAULT"
__nv_reservedSMEM_offset_0_alias:
	.zero		0
	.zero		64


//--------------------- .nv.global                --------------------------
	.section	.nv.global,"aw",@nobits
.nv.global:
	.type		_ZN73_INTERNAL_8741fe0a_37_flash_fwd_hdim96_fp16_softcap_sm80_cu_a6473388_32754cute1_E,@object
	.size		_ZN73_INTERNAL_8741fe0a_37_flash_fwd_hdim96_fp16_softcap_sm80_cu_a6473388_32754cute1_E,(_ZN73_INTERNAL_8741fe0a_37_flash_fwd_hdim96_fp16_softcap_sm80_cu_a6473388_32754cuda3std3__45__cpo6cbeginE - _ZN73_INTERNAL_8741fe0a_37_flash_fwd_hdim96_fp16_softcap_sm80_cu_a6473388_32754cute1_E)
_ZN73_INTERNAL_8741fe0a_37_flash_fwd_hdim96_fp16_softcap_sm80_cu_a6473388_32754cute1_E:
	.zero		1
	.type		_ZN73_INTERNAL_8741fe0a_37_flash_fwd_hdim96_fp16_softcap_sm80_cu_a6473388_32754cuda3std3__45__cpo6cbeginE,@object
	.size		_ZN73_INTERNAL_8741fe0a_37_flash_fwd_hdim96_fp16_softcap_sm80_cu_a6473388_32754cuda3std3__45__cpo6cbeginE,(_ZN73_INTERNAL_8741fe0a_37_flash_fwd_hdim96_fp16_softcap_sm80_cu_a6473388_32754cuda3std3__48in_placeE - _ZN73_INTERNAL_8741fe0a_37_flash_fwd_hdim96_fp16_softcap_sm80_cu_a6473388_32754cuda3std3__45__cpo6cbeginE)
_ZN73_INTERNAL_8741fe0a_37_flash_fwd_hdim96_fp16_softcap_sm80_cu_a6473388_32754cuda3std3__45__cpo6cbeginE:
	.zero		1
	.type		_ZN73_INTERNAL_8741fe0a_37_flash_fwd_hdim96_fp16_softcap_sm80_cu_a6473388_32754cuda3std3__48in_placeE,@object
	.size		_ZN73_INTERNAL_8741fe0a_37_flash_fwd_hdim96_fp16_softcap_sm80_cu_a6473388_32754cuda3std3__48in_placeE,(_ZN73_INTERNAL_8741fe0a_37_flash_fwd_hdim96_fp16_softcap_sm80_cu_a6473388_32754cuda3std6ranges3__45__cpo9iter_moveE - _ZN73_INTERNAL_8741fe0a_37_flash_fwd_hdim96_fp16_softcap_sm80_cu_a6473388_32754cuda3std3__48in_placeE)
_ZN73_INTERNAL_8741fe0a_37_flash_fwd_hdim96_fp16_softcap_sm80_cu_a6473388_32754cuda3std3__48in_placeE:
	.zero		1
	.type		_ZN73_INTERNAL_8741fe0a_37_flash_fwd_hdim96_fp16_softcap_sm80_cu_a6473388_32754cuda3std6ranges3__45__cpo9iter_moveE,@object
	.size		_ZN73_INTERNAL_8741fe0a_37_flash_fwd_hdim96_fp16_softcap_sm80_cu_a6473388_32754cuda3std6ranges3__45__cpo9iter_moveE,(_ZN73_INTERNAL_8741fe0a_37_flash_fwd_hdim96_fp16_softcap_sm80_cu_a6473388_32754cuda3std3__45__cpo5beginE - _ZN73_INTERNAL_8741fe0a_37_flash_fwd_hdim96_fp16_softcap_sm80_cu_a6473388_32754cuda3std6ranges3__45__cpo9iter_moveE)
_ZN73_INTERNAL_8741fe0a_37_flash_fwd_hdim96_fp16_softcap_sm80_cu_a6473388_32754cuda3std6ranges3__45__cpo9iter_moveE:
	.zero		1
	.type		_ZN73_INTERNAL_8741fe0a_37_flash_fwd_hdim96_fp16_softcap_sm80_cu_a6473388_32754cuda3std3__45__cpo5beginE,@object
	.size		_ZN73_INTERNAL_8741fe0a_37_flash_fwd_hdim96_fp16_softcap_sm80_cu_a6473388_32754cuda3std3__45__cpo5beginE,(_ZN73_INTERNAL_8741fe0a_37_flash_fwd_hdim96_fp16_softcap_sm80_cu_a6473388_32754cuda3std3__475_GLOBAL__N__8741fe0a_37_flash_fwd_hdim96_fp16_softcap_sm80_cu_a6473388_32756ignoreE - _ZN73_INTERNAL_8741fe0a_37_flash_fwd_hdim96_fp16_softcap_sm80_cu_a6473388_32754cuda3std3__45__cpo5beginE)
_ZN73_INTERNAL_8741fe0a_37_flash_fwd_hdim96_fp16_softcap_sm80_cu_a6473388_32754cuda3std3__45__cpo5beginE:
	.zero		1
	.type		_ZN73_INTERNAL_8741fe0a_37_flash_fwd_hdim96_fp16_softcap_sm80_cu_a6473388_32754cuda3std3__475_GLOBAL__N__8741fe0a_37_flash_fwd_hdim96_fp16_softcap_sm80_cu_a6473388_32756ignoreE,@object
	.size		_ZN73_INTERNAL_8741fe0a_37_flash_fwd_hdim96_fp16_softcap_sm80_cu_a6473388_32754cuda3std3__475_GLOBAL__N__8741fe0a_37_flash_fwd_hdim96_fp16_softcap_sm80_cu_a6473388_32756ignoreE,(_ZN73_INTERNAL_8741fe0a_37_flash_fwd_hdim96_fp16_softcap_sm80_cu_a6473388_32754cute7productE - _ZN73_INTERNAL_8741fe0a_37_flash_fwd_hdim96_fp16_softcap_sm80_cu_a6473388_32754cuda3std3__475_GLOBAL__N__8741fe0a_37_flash_fwd_hdim96_fp16_softcap_sm80_cu_a6473388_32756ignoreE)
_ZN73_INTERNAL_8741fe0a_37_flash_fwd_hdim96_fp16_softcap_sm80_cu_a6473388_32754cuda3std3__475_GLOBAL__N__8741fe0a_37_flash_fwd_hdim96_fp16_softcap_sm80_cu_a6473388_32756ignoreE:
	.zero		1
	.type		_ZN73_INTERNAL_8741fe0a_37_flash_fwd_hdim96_fp16_softcap_sm80_cu_a6473388_32754cute7productE,@object
	.size		_ZN73_INTERNAL_8741fe0a_37_flash_fwd_hdim96_fp16_softcap_sm80_cu_a6473388_32754cute7productE,(_ZN73_INTERNAL_8741fe0a_37_flash_fwd_hdim96_fp16_softcap_sm80_cu_a6473388_32754cuda3std3__45__cpo3endE - _ZN73_INTERNAL_8741fe0a_37_flash_fwd_hdim96_fp16_softcap_sm80_cu_a6473388_32754cute7productE)
_ZN73_INTERNAL_8741fe0a_37_flash_fwd_hdim96_fp16_softcap_sm80_cu_a6473388_32754cute7productE:
	.zero		1
	.type		_ZN73_INTERNAL_8741fe0a_37_flash_fwd_hdim96_fp16_softcap_sm80_cu_a6473388_32754cuda3std3__45__cpo3endE,@object
	.size		_ZN73_INTERNAL_8741fe0a_37_flash_fwd_hdim96_fp16_softcap_sm80_cu_a6473388_32754cuda3std3__45__cpo3endE,(_ZN73_INTERNAL_8741fe0a_37_flash_fwd_hdim96_fp16_softcap_sm80_cu_a6473388_32754cuda3std3__419piecewise_constructE - _ZN73_INTERNAL_8741fe0a_37_flash_fwd_hdim96_fp16_softcap_sm80_cu_a6473388_32754cuda3std3__45__cpo3endE)
_ZN73_INTERNAL_8741fe0a_37_flash_fwd_hdim96_fp16_softcap_sm80_cu_a6473388_32754cuda3std3__45__cpo3endE:
	.zero		1
	.type		_ZN73_INTERNAL_8741fe0a_37_flash_fwd_hdim96_fp16_softcap_sm80_cu_a6473388_32754cuda3std3__419piecewise_constructE,@object
	.size		_ZN73_INTERNAL_8741fe0a_37_flash_fwd_hdim96_fp16_softcap_sm80_cu_a6473388_32754cuda3std3__419piecewise_constructE,(_ZN73_INTERNAL_8741fe0a_37_flash_fwd_hdim96_fp16_softcap_sm80_cu_a6473388_32754cuda3std3__45__cpo4cendE - _ZN73_INTERNAL_8741fe0a_37_flash_fwd_hdim96_fp16_softcap_sm80_cu_a6473388_32754cuda3std3__419piecewise_constructE)
_ZN73_INTERNAL_8741fe0a_37_flash_fwd_hdim96_fp16_softcap_sm80_cu_a6473388_32754cuda3std3__419piecewise_constructE:
	.zero		1
	.type		_ZN73_INTERNAL_8741fe0a_37_flash_fwd_hdim96_fp16_softcap_sm80_cu_a6473388_32754cuda3std3__45__cpo4cendE,@object
	.size		_ZN73_INTERNAL_8741fe0a_37_flash_fwd_hdim96_fp16_softcap_sm80_cu_a6473388_32754cuda3std3__45__cpo4cendE,(_ZN73_INTERNAL_8741fe0a_37_flash_fwd_hdim96_fp16_softcap_sm80_cu_a6473388_32754cuda3std6ranges3__45__cpo4swapE - _ZN73_INTERNAL_8741fe0a_37_flash_fwd_hdim96_fp16_softcap_sm80_cu_a6473388_32754cuda3std3__45__cpo4cendE)
_ZN73_INTERNAL_8741fe0a_37_flash_fwd_hdim96_fp16_softcap_sm80_cu_a6473388_32754cuda3std3__45__cpo4cendE:
	.zero		1
	.type		_ZN73_INTERNAL_8741fe0a_37_flash_fwd_hdim96_fp16_softcap_sm80_cu_a6473388_32754cuda3std6ranges3__45__cpo4swapE,@object
	.size		_ZN73_INTERNAL_8741fe0a_37_flash_fwd_hdim96_fp16_softcap_sm80_cu_a6473388_32754cuda3std6ranges3__45__cpo4swapE,(.L_7 - _ZN73_INTERNAL_8741fe0a_37_flash_fwd_hdim96_fp16_softcap_sm80_cu_a6473388_32754cuda3std6ranges3__45__cpo4swapE)
_ZN73_INTERNAL_8741fe0a_37_flash_fwd_hdim96_fp16_softcap_sm80_cu_a6473388_32754cuda3std6ranges3__45__cpo4swapE:
	.zero		1
.L_7:


//--------------------- .nv.constant0._ZN7cutlass13device_kernelIN5flash19enable_sm80_to_sm89INS1_16FlashAttnFwdSm80INS1_25CollectiveMainloopFwdSm80ILi4ELi1ELb0EN4cute5tupleIJNS5_1CILi128EEENS7_ILi64EEENS7_ILi96EEEEEELi96ENS_6half_tEfNS_4arch4Sm80ELb0ELb0ELb1ELb0ELb0ELb0ELb1ELb0EEENS1_21CollectiveEpilogueFwdINS6_IJS8_SA_S9_EEENS6_IJNS7_ILi1EEESI_SI_EEESC_SE_Li128ELb0ELb1ELb0ELb0EEENS1_19SingleTileSchedulerILb0ELb0ELb1ELi128EEEEEEEEEvNT_6ParamsE --------------------------
	.section	.nv.constant0._ZN7cutlass13device_kernelIN5flash19enable_sm80_to_sm89INS1_16FlashAttnFwdSm80INS1_25CollectiveMainloopFwdSm80ILi4ELi1ELb0EN4cute5tupleIJNS5_1CILi128EEENS7_ILi64EEENS7_ILi96EEEEEELi96ENS_6half_tEfNS_4arch4Sm80ELb0ELb0ELb1ELb0ELb0ELb0ELb1ELb0EEENS1_21CollectiveEpilogueFwdINS6_IJS8_SA_S9_EEENS6_IJNS7_ILi1EEESI_SI_EEESC_SE_Li128ELb0ELb1ELb0ELb0EEENS1_19SingleTileSchedulerILb0ELb0ELb1ELi128EEEEEEEEEvNT_6ParamsE,"a",@progbits
	.sectionflags	@""
	.align	4
.nv.constant0._ZN7cutlass13device_kernelIN5flash19enable_sm80_to_sm89INS1_16FlashAttnFwdSm80INS1_25CollectiveMainloopFwdSm80ILi4ELi1ELb0EN4cute5tupleIJNS5_1CILi128EEENS7_ILi64EEENS7_ILi96EEEEEELi96ENS_6half_tEfNS_4arch4Sm80ELb0ELb0ELb1ELb0ELb0ELb0ELb1ELb0EEENS1_21CollectiveEpilogueFwdINS6_IJS8_SA_S9_EEENS6_IJNS7_ILi1EEESI_SI_EEESC_SE_Li128ELb0ELb1ELb0ELb0EEENS1_19SingleTileSchedulerILb0ELb0ELb1ELi128EEEEEEEEEvNT_6ParamsE:
	.zero		1944


//--------------------- .nv.constant0._ZN7cutlass13device_kernelIN5flash19enable_sm80_to_sm89INS1_16FlashAttnFwdSm80INS1_25CollectiveMainloopFwdSm80ILi4ELi1ELb0EN4cute5tupleIJNS5_1CILi128EEENS7_ILi64EEENS7_ILi96EEEEEELi96ENS_6half_tEfNS_4arch4Sm80ELb0ELb0ELb1ELb1ELb0ELb0ELb1ELb0EEENS1_21CollectiveEpilogueFwdINS6_IJS8_SA_S9_EEENS6_IJNS7_ILi1EEESI_SI_EEESC_SE_Li128ELb1ELb1ELb0ELb0EEENS1_19SingleTileSchedulerILb1ELb0ELb1ELi128EEEEEEEEEvNT_6ParamsE --------------------------
	.section	.nv.constant0._ZN7cutlass13device_kernelIN5flash19enable_sm80_to_sm89INS1_16FlashAttnFwdSm80INS1_25CollectiveMainloopFwdSm80ILi4ELi1ELb0EN4cute5tupleIJNS5_1CILi128EEENS7_ILi64EEENS7_ILi96EEEEEELi96ENS_6half_tEfNS_4arch4Sm80ELb0ELb0ELb1ELb1ELb0ELb0ELb1ELb0EEENS1_21CollectiveEpilogueFwdINS6_IJS8_SA_S9_EEENS6_IJNS7_ILi1EEESI_SI_EEESC_SE_Li128ELb1ELb1ELb0ELb0EEENS1_19SingleTileSchedulerILb1ELb0ELb1ELi128EEEEEEEEEvNT_6ParamsE,"a",@progbits
	.sectionflags	@""
	.align	4
.nv.constant0._ZN7cutlass13device_kernelIN5flash19enable_sm80_to_sm89INS1_16FlashAttnFwdSm80INS1_25CollectiveMainloopFwdSm80ILi4ELi1ELb0EN4cute5tupleIJNS5_1CILi128EEENS7_ILi64EEENS7_ILi96EEEEEELi96ENS_6half_tEfNS_4arch4Sm80ELb0ELb0ELb1ELb1ELb0ELb0ELb1ELb0EEENS1_21CollectiveEpilogueFwdINS6_IJS8_SA_S9_EEENS6_IJNS7_ILi1EEESI_SI_EEESC_SE_Li128ELb1ELb1ELb0ELb0EEENS1_19SingleTileSchedulerILb1ELb0ELb1ELi128EEEEEEEEEvNT_6ParamsE:
	.zero		1944


//--------------------- .nv.constant0._ZN7cutlass13device_kernelIN5flash19enable_sm80_to_sm89INS1_16FlashAttnFwdSm80INS1_25CollectiveMainloopFwdSm80ILi4ELi1ELb0EN4cute5tupleIJNS5_1CILi128EEENS7_ILi64EEENS7_ILi96EEEEEELi96ENS_6half_tEfNS_4arch4Sm80ELb0ELb0ELb1ELb1ELb0ELb1ELb1ELb0EEENS1_21CollectiveEpilogueFwdINS6_IJS8_SA_S9_EEENS6_IJNS7_ILi1EEESI_SI_EEESC_SE_Li128ELb1ELb1ELb0ELb0EEENS1_19SingleTileSchedulerILb1ELb0ELb1ELi128EEEEEEEEEvNT_6ParamsE --------------------------
	.section	.nv.constant0._ZN7cutlass13device_kernelIN5flash19enable_sm80_to_sm89INS1_16FlashAttnFwdSm80INS1_25CollectiveMainloopFwdSm80ILi4ELi1ELb0EN4cute5tupleIJNS5_1CILi128EEENS7_ILi64EEENS7_ILi96EEEEEELi96ENS_6half_tEfNS_4arch4Sm80ELb0ELb0ELb1ELb1ELb0ELb1ELb1ELb0EEENS1_21CollectiveEpilogueFwdINS6_IJS8_SA_S9_EEENS6_IJNS7_ILi1EEESI_SI_EEESC_SE_Li128ELb1ELb1ELb0ELb0EEENS1_19SingleTileSchedulerILb1ELb0ELb1ELi128EEEEEEEEEvNT_6ParamsE,"a",@progbits
	.sectionflags	@""
	.align	4
.nv.constant0._ZN7cutlass13device_kernelIN5flash19enable_sm80_to_sm89INS1_16FlashAttnFwdSm80INS1_25CollectiveMainloopFwdSm80ILi4ELi1ELb0EN4cute5tupleIJNS5_1CILi128EEENS7_ILi64EEENS7_ILi96EEEEEELi96ENS_6half_tEfNS_4arch4Sm80ELb0ELb0ELb1ELb1ELb0ELb1ELb1ELb0EEENS1_21CollectiveEpilogueFwdINS6_IJS8_SA_S9_EEENS6_IJNS7_ILi1EEESI_SI_EEESC_SE_Li128ELb1ELb1ELb0ELb0EEENS1_19SingleTileSchedulerILb1ELb0ELb1ELi128EEEEEEEEEvNT_6ParamsE:
	.zero		1944


//--------------------- .nv.constant0._ZN7cutlass13device_kernelIN5flash19enable_sm80_to_sm89INS1_16FlashAttnFwdSm80INS1_25CollectiveMainloopFwdSm80ILi4ELi1ELb0EN4cute5tupleIJNS5_1CILi128EEENS7_ILi48EEENS7_ILi96EEEEEELi96ENS_6half_tEfNS_4arch4Sm80ELb0ELb1ELb1ELb0ELb0ELb0ELb1ELb0EEENS1_21CollectiveEpilogueFwdINS6_IJS8_SA_S9_EEENS6_IJNS7_ILi1EEESI_SI_EEESC_SE_Li128ELb0ELb1ELb0ELb0EEENS1_19SingleTileSchedulerILb0ELb0ELb1ELi128EEEEEEEEEvNT_6ParamsE --------------------------
	.section	.nv.constant0._ZN7cutlass13device_kernelIN5flash19enable_sm80_to_sm89INS1_16FlashAttnFwdSm80INS1_25CollectiveMainloopFwdSm80ILi4ELi1ELb0EN4cute5tupleIJNS5_1CILi128EEENS7_ILi48EEENS7_ILi96EEEEEELi96ENS_6half_tEfNS_4arch4Sm80ELb0ELb1ELb1ELb0ELb0ELb0ELb1ELb0EEENS1_21CollectiveEpilogueFwdINS6_IJS8_SA_S9_EEENS6_IJNS7_ILi1EEESI_SI_EEESC_SE_Li128ELb0ELb1ELb0ELb0EEENS1_19SingleTileSchedulerILb0ELb0ELb1ELi128EEEEEEEEEvNT_6ParamsE,"a",@progbits
	.sectionflags	@""
	.align	4
.nv.constant0._ZN7cutlass13device_kernelIN5flash19enable_sm80_to_sm89INS1_16FlashAttnFwdSm80INS1_25CollectiveMainloopFwdSm80ILi4ELi1ELb0EN4cute5tupleIJNS5_1CILi128EEENS7_ILi48EEENS7_ILi96EEEEEELi96ENS_6half_tEfNS_4arch4Sm80ELb0ELb1ELb1ELb0ELb0ELb0ELb1ELb0EEENS1_21CollectiveEpilogueFwdINS6_IJS8_SA_S9_EEENS6_IJNS7_ILi1EEESI_SI_EEESC_SE_Li128ELb0ELb1ELb0ELb0EEENS1_19SingleTileSchedulerILb0ELb0ELb1ELi128EEEEEEEEEvNT_6ParamsE:
	.zero		1944


//--------------------- .nv.constant0._ZN7cutlass13device_kernelIN5flash19enable_sm80_to_sm89INS1_16FlashAttnFwdSm80INS1_25CollectiveMainloopFwdSm80ILi4ELi1ELb0EN4cute5tupleIJNS5_1CILi128EEENS7_ILi48EEENS7_ILi96EEEEEELi96ENS_6half_tEfNS_4arch4Sm80ELb0ELb1ELb1ELb1ELb0ELb0ELb1ELb0EEENS1_21CollectiveEpilogueFwdINS6_IJS8_SA_S9_EEENS6_IJNS7_ILi1EEESI_SI_EEESC_SE_Li128ELb1ELb1ELb0ELb0EEENS1_19SingleTileSchedulerILb1ELb0ELb1ELi128EEEEEEEEEvNT_6ParamsE --------------------------
	.section	.nv.constant0._ZN7cutlass13device_kernelIN5flash19enable_sm80_to_sm89INS1_16FlashAttnFwdSm80INS1_25CollectiveMainloopFwdSm80ILi4ELi1ELb0EN4cute5tupleIJNS5_1CILi128EEENS7_ILi48EEENS7_ILi96EEEEEELi96ENS_6half_tEfNS_4arch4Sm80ELb0ELb1ELb1ELb1ELb0ELb0ELb1ELb0EEENS1_21CollectiveEpilogueFwdINS6_IJS8_SA_S9_EEENS6_IJNS7_ILi1EEESI_SI_EEESC_SE_Li128ELb1ELb1ELb0ELb0EEENS1_19SingleTileSchedulerILb1ELb0ELb1ELi128EEEEEEEEEvNT_6ParamsE,"a",@progbits
	.sectionflags	@""
	.align	4
.nv.constant0._ZN7cutlass13device_kernelIN5flash19enable_sm80_to_sm89INS1_16FlashAttnFwdSm80INS1_25CollectiveMainloopFwdSm80ILi4ELi1ELb0EN4cute5tupleIJNS5_1CILi128EEENS7_ILi48EEENS7_ILi96EEEEEELi96ENS_6half_tEfNS_4arch4Sm80ELb0ELb1ELb1ELb1ELb0ELb0ELb1ELb0EEENS1_21CollectiveEpilogueFwdINS6_IJS8_SA_S9_EEENS6_IJNS7_ILi1EEESI_SI_EEESC_SE_Li128ELb1ELb1ELb0ELb0EEENS1_19SingleTileSchedulerILb1ELb0ELb1ELi128EEEEEEEEEvNT_6ParamsE:
	.zero		1944


//--------------------- .nv.constant0._ZN7cutlass13device_kernelIN5flash19enable_sm80_to_sm89INS1_16FlashAttnFwdSm80INS1_25CollectiveMainloopFwdSm80ILi4ELi1ELb0EN4cute5tupleIJNS5_1CILi128EEENS7_ILi48EEENS7_ILi96EEEEEELi96ENS_6half_tEfNS_4arch4Sm80ELb0ELb1ELb1ELb1ELb0ELb1ELb1ELb0EEENS1_21CollectiveEpilogueFwdINS6_IJS8_SA_S9_EEENS6_IJNS7_ILi1EEESI_SI_EEESC_SE_Li128ELb1ELb1ELb0ELb0EEENS1_19SingleTileSchedulerILb1ELb0ELb1ELi128EEEEEEEEEvNT_6ParamsE --------------------------
	.section	.nv.constant0._ZN7cutlass13device_kernelIN5flash19enable_sm80_to_sm89INS1_16FlashAttnFwdSm80INS1_25CollectiveMainloopFwdSm80ILi4ELi1ELb0EN4cute5tupleIJNS5_1CILi128EEENS7_ILi48EEENS7_ILi96EEEEEELi96ENS_6half_tEfNS_4arch4Sm80ELb0ELb1ELb1ELb1ELb0ELb1ELb1ELb0EEENS1_21CollectiveEpilogueFwdINS6_IJS8_SA_S9_EEENS6_IJNS7_ILi1EEESI_SI_EEESC_SE_Li128ELb1ELb1ELb0ELb0EEENS1_19SingleTileSchedulerILb1ELb0ELb1ELi128EEEEEEEEEvNT_6ParamsE,"a",@progbits
	.sectionflags	@""
	.align	4
.nv.constant0._ZN7cutlass13device_kernelIN5flash19enable_sm80_to_sm89INS1_16FlashAttnFwdSm80INS1_25CollectiveMainloopFwdSm80ILi4ELi1ELb0EN4cute5tupleIJNS5_1CILi128EEENS7_ILi48EEENS7_ILi96EEEEEELi96ENS_6half_tEfNS_4arch4Sm80ELb0ELb1ELb1ELb1ELb0ELb1ELb1ELb0EEENS1_21CollectiveEpilogueFwdINS6_IJS8_SA_S9_EEENS6_IJNS7_ILi1EEESI_SI_EEESC_SE_Li128ELb1ELb1ELb0ELb0EEENS1_19SingleTileSchedulerILb1ELb0ELb1ELi128EEEEEEEEEvNT_6ParamsE:
	.zero		1944


//--------------------- .nv.constant0._ZN7cutlass13device_kernelIN5flash19enable_sm80_to_sm89INS1_16FlashAttnFwdSm80INS1_25CollectiveMainloopFwdSm80ILi4ELi1ELb0EN4cute5tupleIJNS5_1CILi128EEENS7_ILi64EEENS7_ILi96EEEEEELi96ENS_6half_tEfNS_4arch4Sm80ELb1ELb0ELb1ELb0ELb0ELb0ELb1ELb0EEENS1_21CollectiveEpilogueFwdINS6_IJS8_SA_S9_EEENS6_IJNS7_ILi1EEESI_SI_EEESC_SE_Li128ELb0ELb1ELb0ELb0EEENS1_30DynamicPersistentTileSchedulerILi128ELi128ELb0ELb1ELb0EEEEEEEEEvNT_6ParamsE --------------------------
	.section	.nv.constant0._ZN7cutlass13device_kernelIN5flash19enable_sm80_to_sm89INS1_16FlashAttnFwdSm80INS1_25CollectiveMainloopFwdSm80ILi4ELi1ELb0EN4cute5tupleIJNS5_1CILi128EEENS7_ILi64EEENS7_ILi96EEEEEELi96ENS_6half_tEfNS_4arch4Sm80ELb1ELb0ELb1ELb0ELb0ELb0ELb1ELb0EEENS1_21CollectiveEpilogueFwdINS6_IJS8_SA_S9_EEENS6_IJNS7_ILi1EEESI_SI_EEESC_SE_Li128ELb0ELb1ELb0ELb0EEENS1_30DynamicPersistentTileSchedulerILi128ELi128ELb0ELb1ELb0EEEEEEEEEvNT_6ParamsE,"a",@progbits
	.sectionflags	@""
	.align	4
.nv.constant0._ZN7cutlass13device_kernelIN5flash19enable_sm80_to_sm89INS1_16FlashAttnFwdSm80INS1_25CollectiveMainloopFwdSm80ILi4ELi1ELb0EN4cute5tupleIJNS5_1CILi128EEENS7_ILi64EEENS7_ILi96EEEEEELi96ENS_6half_tEfNS_4arch4Sm80ELb1ELb0ELb1ELb0ELb0ELb0ELb1ELb0EEENS1_21CollectiveEpilogueFwdINS6_IJS8_SA_S9_EEENS6_IJNS7_ILi1EEESI_SI_EEESC_SE_Li128ELb0ELb1ELb0ELb0EEENS1_30DynamicPersistentTileSchedulerILi128ELi128ELb0ELb1ELb0EEEEEEEEEvNT_6ParamsE:
	.zero		1960


//--------------------- .nv.constant0._ZN7cutlass13device_kernelIN5flash19enable_sm80_to_sm89INS1_16FlashAttnFwdSm80INS1_25CollectiveMainloopFwdSm80ILi4ELi1ELb0EN4cute5tupleIJNS5_1CILi128EEENS7_ILi64EEENS7_ILi96EEEEEELi96ENS_6half_tEfNS_4arch4Sm80ELb1ELb0ELb1ELb1ELb0ELb0ELb1ELb0EEENS1_21CollectiveEpilogueFwdINS6_IJS8_SA_S9_EEENS6_IJNS7_ILi1EEESI_SI_EEESC_SE_Li128ELb1ELb1ELb0ELb0EEENS1_19SingleTileSchedulerILb1ELb0ELb1ELi128EEEEEEEEEvNT_6ParamsE --------------------------
	.section	.nv.constant0._ZN7cutlass13device_kernelIN5flash19enable_sm80_to_sm89INS1_16FlashAttnFwdSm80INS1_25CollectiveMainloopFwdSm80ILi4ELi1ELb0EN4cute5tupleIJNS5_1CILi128EEENS7_ILi64EEENS7_ILi96EEEEEELi96ENS_6half_tEfNS_4arch4Sm80ELb1ELb0ELb1ELb1ELb0ELb0ELb1ELb0EEENS1_21CollectiveEpilogueFwdINS6_IJS8_SA_S9_EEENS6_IJNS7_ILi1EEESI_SI_EEESC_SE_Li128ELb1ELb1ELb0ELb0EEENS1_19SingleTileSchedulerILb1ELb0ELb1ELi128EEEEEEEEEvNT_6ParamsE,"a",@progbits
	.sectionflags	@""
	.align	4
.nv.constant0._ZN7cutlass13device_kernelIN5flash19enable_sm80_to_sm89INS1_16FlashAttnFwdSm80INS1_25CollectiveMainloopFwdSm80ILi4ELi1ELb0EN4cute5tupleIJNS5_1CILi128EEENS7_ILi64EEENS7_ILi96EEEEEELi96ENS_6half_tEfNS_4arch4Sm80ELb1ELb0ELb1ELb1ELb0ELb0ELb1ELb0EEENS1_21CollectiveEpilogueFwdINS6_IJS8_SA_S9_EEENS6_IJNS7_ILi1EEESI_SI_EEESC_SE_Li128ELb1ELb1ELb0ELb0EEENS1_19SingleTileSchedulerILb1ELb0ELb1ELi128EEEEEEEEEvNT_6ParamsE:
	.zero		1944


//--------------------- .nv.constant0._ZN7cutlass13device_kernelIN5flash19enable_sm80_to_sm89INS1_16FlashAttnFwdSm80INS1_25CollectiveMainloopFwdSm80ILi4ELi1ELb0EN4cute5tupleIJNS5_1CILi128EEENS7_ILi64EEENS7_ILi96EEEEEELi96ENS_6half_tEfNS_4arch4Sm80ELb1ELb0ELb1ELb1ELb0ELb1ELb1ELb0EEENS1_21CollectiveEpilogueFwdINS6_IJS8_SA_S9_EEENS6_IJNS7_ILi1EEESI_SI_EEESC_SE_Li128ELb1ELb1ELb0ELb0EEENS1_19SingleTileSchedulerILb1ELb0ELb1ELi128EEEEEEEEEvNT_6ParamsE --------------------------
	.section	.nv.constant0._ZN7cutlass13device_kernelIN5flash19enable_sm80_to_sm89INS1_16FlashAttnFwdSm80INS1_25CollectiveMainloopFwdSm80ILi4ELi1ELb0EN4cute5tupleIJNS5_1CILi128EEENS7_ILi64EEENS7_ILi96EEEEEELi96ENS_6half_tEfNS_4arch4Sm80ELb1ELb0ELb1ELb1ELb0ELb1ELb1ELb0EEENS1_21CollectiveEpilogueFwdINS6_IJS8_SA_S9_EEENS6_IJNS7_ILi1EEESI_SI_EEESC_SE_Li128ELb1ELb1ELb0ELb0EEENS1_19SingleTileSchedulerILb1ELb0ELb1ELi128EEEEEEEEEvNT_6ParamsE,"a",@progbits
	.sectionflags	@""
	.align	4
.nv.constant0._ZN7cutlass13device_kernelIN5flash19enable_sm80_to_sm89INS1_16FlashAttnFwdSm80INS1_25CollectiveMainloopFwdSm80ILi4ELi1ELb0EN4cute5tupleIJNS5_1CILi128EEENS7_ILi64EEENS7_ILi96EEEEEELi96ENS_6half_tEfNS_4arch4Sm80ELb1ELb0ELb1ELb1ELb0ELb1ELb1ELb0EEENS1_21CollectiveEpilogueFwdINS6_IJS8_SA_S9_EEENS6_IJNS7_ILi1EEESI_SI_EEESC_SE_Li128ELb1ELb1ELb0ELb0EEENS1_19SingleTileSchedulerILb1ELb0ELb1ELi128EEEEEEEEEvNT_6ParamsE:
	.zero		1944


//--------------------- SYMBOLS --------------------------

	.type		.nv.reservedSmem.offset0,@object
	.size		.nv.reservedSmem.offset0,0x4
